def attn_fwd(
    Q,
    K,
    V,
    Out,
    Lse,
    sm_scale,
    stride_qz,
    stride_qh,
    stride_qm,
    stride_qk,
    stride_kz,
    stride_kh,
    stride_kn,
    stride_kk,
    stride_vz,
    stride_vh,
    stride_vn,
    stride_vk,
    stride_oz,
    stride_oh,
    stride_om,
    stride_ok,
    seqlen_q,
    seqlen_k,
    BLOCK_M: tl.constexpr,
    BLOCK_N: tl.constexpr,
    HEAD_DIM: tl.constexpr,
    CAUSAL: tl.constexpr,
):
    start_m = tl.program_id(0)
    off_hz = tl.program_id(1)
    q_off = off_hz * stride_qh
    k_off = off_hz * stride_kh
    v_off = off_hz * stride_vh
    offs_m = start_m * BLOCK_M + tl.arange(0, BLOCK_M)
    offs_d = tl.arange(0, HEAD_DIM)
    offs_n = tl.arange(0, BLOCK_N)
    q_ptrs = Q + q_off + offs_m[:, None] * stride_qm + offs_d[None, :] * stride_qk
    k_ptrs = K + k_off + offs_d[:, None] * stride_kk + offs_n[None, :] * stride_kn
    v_ptrs = V + v_off + offs_n[:, None] * stride_vn + offs_d[None, :] * stride_vk
    m_i = tl.full([BLOCK_M], float("-inf"), dtype=tl.float32)
    l_i = tl.zeros([BLOCK_M], dtype=tl.float32) + 1.0
    acc = tl.zeros([BLOCK_M, HEAD_DIM], dtype=tl.float32)
    q = tl.load(q_ptrs)
    acc, l_i, m_i = _attn_fwd_inner(
        acc,
        l_i,
        m_i,
        q,
        k_ptrs,
        v_ptrs,
        sm_scale,
        stride_kn,
        stride_vn,
        start_m,
        seqlen_k,
        BLOCK_M,
        BLOCK_N,
        HEAD_DIM,
        CAUSAL,
    )
    acc = acc / l_i[:, None]
    lse = m_i + tl.math.log2(l_i) / 1.4426950408889634
    o_ptrs = (
        Out
        + off_hz * stride_oh
        + offs_m[:, None] * stride_om
        + offs_d[None, :] * stride_ok
    )
    tl.store(o_ptrs, acc.to(Out.dtype.element_ty))
    tl.store(Lse + off_hz * seqlen_q + offs_m, lse)

# config = {"BLOCK_M": 32, "BLOCK_N": 64, "HEAD_DIM": 128, "arch": "sm_100", "causal": true, "dtype": "fp16", "num_stages": 2, "num_warps": 4}
# arch = sm_100


// ===== COMPILED SASS (sm_100a) =====

	.target	sm_100a

	.elftype	@"ET_EXEC"


//--------------------- .note.nv.tkinfo           --------------------------
	.section	.note.nv.tkinfo,"",@"SHT_NOTE"
	.sectionflags	@"SHF_NOTE_NV_TKINFO"
	.tkinfo
        /*0018*/ 	.word	0x00000081
        /*0030*/ 	.string	""
        /*0030*/ 	.string	"ptxas-blackwell"
        /*0030*/ 	.string	"Cuda compilation tools, release 12.9, V12.9.86"
        /*0030*/ 	.string	"Build cuda_12.9.r12.9/compiler.36037853_0"
        /*0030*/ 	.string	"-v  -suppress-debug-info  -lineinfo  -arch sm_100a "



//--------------------- .note.nv.cuver            --------------------------
	.section	.note.nv.cuver,"",@"SHT_NOTE"
	.sectionflags	@"SHF_NOTE_NV_CUVER"
        /*0018*/ 	.short	0x0001
        /*001a*/ 	.short	0x0064
        /*001c*/ 	.short	0x0001
        /*001e*/ 	.short	0x0000
        /*0020*/ 	.short	0x0001
        /*0022*/ 	.short	0x0000


//--------------------- .nv.info                  --------------------------
	.section	.nv.info,"",@"SHT_CUDA_INFO"
	.align	4


	//----- nvinfo : EIATTR_REGCOUNT
	.align		4
        /*0000*/ 	.byte	0x04, 0x2f
        /*0002*/ 	.short	(.L_2 - .L_1)
	.align		4
.L_1:
        /*0004*/ 	.word	index@(attn_fwd)
        /*0008*/ 	.word	0x000000ff


	//----- nvinfo : EIATTR_FRAME_SIZE
	.align		4
.L_2:
        /*000c*/ 	.byte	0x04, 0x11
        /*000e*/ 	.short	(.L_4 - .L_3)
	.align		4
.L_3:
        /*0010*/ 	.word	index@(attn_fwd)
        /*0014*/ 	.word	0x00000268


	//----- nvinfo : EIATTR_MIN_STACK_SIZE
	.align		4
.L_4:
        /*0018*/ 	.byte	0x04, 0x12
        /*001a*/ 	.short	(.L_6 - .L_5)
	.align		4
.L_5:
        /*001c*/ 	.word	index@(attn_fwd)
        /*0020*/ 	.word	0x00000268
.L_6:


//--------------------- .nv.info.attn_fwd         --------------------------
	.section	.nv.info.attn_fwd,"",@"SHT_CUDA_INFO"
	.sectionflags	@""
	.align	4


	//----- nvinfo : EIATTR_CUDA_API_VERSION
	.align		4
        /*0000*/ 	.byte	0x04, 0x37
        /*0002*/ 	.short	(.L_8 - .L_7)
.L_7:
        /*0004*/ 	.word	0x00000081


	//----- nvinfo : EIATTR_KPARAM_INFO
	.align		4
.L_8:
        /*0008*/ 	.byte	0x04, 0x17
        /*000a*/ 	.short	(.L_10 - .L_9)
.L_9:
        /*000c*/ 	.word	0x00000000
        /*0010*/ 	.short	0x0019
        /*0012*/ 	.short	0x0080
        /*0014*/ 	.byte	0x00, 0xf4, 0x21, 0x00


	//----- nvinfo : EIATTR_KPARAM_INFO
	.align		4
.L_10:
        /*0018*/ 	.byte	0x04, 0x17
        /*001a*/ 	.short	(.L_12 - .L_11)
.L_11:
        /*001c*/ 	.word	0x00000000
        /*0020*/ 	.short	0x0018
        /*0022*/ 	.short	0x0078
        /*0024*/ 	.byte	0x00, 0xf4, 0x21, 0x00


	//----- nvinfo : EIATTR_KPARAM_INFO
	.align		4
.L_12:
        /*0028*/ 	.byte	0x04, 0x17
        /*002a*/ 	.short	(.L_14 - .L_13)
.L_13:
        /*002c*/ 	.word	0x00000000
        /*0030*/ 	.short	0x0017
        /*0032*/ 	.short	0x0070
        /*0034*/ 	.byte	0x00, 0xf0, 0x11, 0x00


	//----- nvinfo : EIATTR_KPARAM_INFO
	.align		4
.L_14:
        /*0038*/ 	.byte	0x04, 0x17
        /*003a*/ 	.short	(.L_16 - .L_15)
.L_15:
        /*003c*/ 	.word	0x00000000
        /*0040*/ 	.short	0x0016
        /*0042*/ 	.short	0x006c
        /*0044*/ 	.byte	0x00, 0xf0, 0x11, 0x00


	//----- nvinfo : EIATTR_KPARAM_INFO
	.align		4
.L_16:
        /*0048*/ 	.byte	0x04, 0x17
        /*004a*/ 	.short	(.L_18 - .L_17)
.L_17:
        /*004c*/ 	.word	0x00000000
        /*0050*/ 	.short	0x0015
        /*0052*/ 	.short	0x0068
        /*0054*/ 	.byte	0x00, 0xf0, 0x11, 0x00


	//----- nvinfo : EIATTR_KPARAM_INFO
	.align		4
.L_18:
        /*0058*/ 	.byte	0x04, 0x17
        /*005a*/ 	.short	(.L_20 - .L_19)
.L_19:
        /*005c*/ 	.word	0x00000000
        /*0060*/ 	.short	0x0014
        /*0062*/ 	.short	0x0064
        /*0064*/ 	.byte	0x00, 0xf0, 0x11, 0x00


	//----- nvinfo : EIATTR_KPARAM_INFO
	.align		4
.L_20:
        /*0068*/ 	.byte	0x04, 0x17
        /*006a*/ 	.short	(.L_22 - .L_21)
.L_21:
        /*006c*/ 	.word	0x00000000
        /*0070*/ 	.short	0x0013
        /*0072*/ 	.short	0x0060
        /*0074*/ 	.byte	0x00, 0xf0, 0x11, 0x00


	//----- nvinfo : EIATTR_KPARAM_INFO
	.align		4
.L_22:
        /*0078*/ 	.byte	0x04, 0x17
        /*007a*/ 	.short	(.L_24 - .L_23)
.L_23:
        /*007c*/ 	.word	0x00000000
        /*0080*/ 	.short	0x0012
        /*0082*/ 	.short	0x005c
        /*0084*/ 	.byte	0x00, 0xf0, 0x11, 0x00


	//----- nvinfo : EIATTR_KPARAM_INFO
	.align		4
.L_24:
        /*0088*/ 	.byte	0x04, 0x17
        /*008a*/ 	.short	(.L_26 - .L_25)
.L_25:
        /*008c*/ 	.word	0x00000000
        /*0090*/ 	.short	0x0011
        /*0092*/ 	.short	0x0058
        /*0094*/ 	.byte	0x00, 0xf0, 0x11, 0x00


	//----- nvinfo : EIATTR_KPARAM_INFO
	.align		4
.L_26:
        /*0098*/ 	.byte	0x04, 0x17
        /*009a*/ 	.short	(.L_28 - .L_27)
.L_27:
        /*009c*/ 	.word	0x00000000
        /*00a0*/ 	.short	0x0010
        /*00a2*/ 	.short	0x0054
        /*00a4*/ 	.byte	0x00, 0xf0, 0x11, 0x00


	//----- nvinfo : EIATTR_KPARAM_INFO
	.align		4
.L_28:
        /*00a8*/ 	.byte	0x04, 0x17
        /*00aa*/ 	.short	(.L_30 - .L_29)
.L_29:
        /*00ac*/ 	.word	0x00000000
        /*00b0*/ 	.short	0x000f
        /*00b2*/ 	.short	0x0050
        /*00b4*/ 	.byte	0x00, 0xf0, 0x11, 0x00


	//----- nvinfo : EIATTR_KPARAM_INFO
	.align		4
.L_30:
        /*00b8*/ 	.byte	0x04, 0x17
        /*00ba*/ 	.short	(.L_32 - .L_31)
.L_31:
        /*00bc*/ 	.word	0x00000000
        /*00c0*/ 	.short	0x000e
        /*00c2*/ 	.short	0x004c
        /*00c4*/ 	.byte	0x00, 0xf0, 0x11, 0x00


	//----- nvinfo : EIATTR_KPARAM_INFO
	.align		4
.L_32:
        /*00c8*/ 	.byte	0x04, 0x17
        /*00ca*/ 	.short	(.L_34 - .L_33)
.L_33:
        /*00cc*/ 	.word	0x00000000
        /*00d0*/ 	.short	0x000d
        /*00d2*/ 	.short	0x0048
        /*00d4*/ 	.byte	0x00, 0xf0, 0x11, 0x00


	//----- nvinfo : EIATTR_KPARAM_INFO
	.align		4
.L_34:
        /*00d8*/ 	.byte	0x04, 0x17
        /*00da*/ 	.short	(.L_36 - .L_35)
.L_35:
        /*00dc*/ 	.word	0x00000000
        /*00e0*/ 	.short	0x000c
        /*00e2*/ 	.short	0x0044
        /*00e4*/ 	.byte	0x00, 0xf0, 0x11, 0x00


	//----- nvinfo : EIATTR_KPARAM_INFO
	.align		4
.L_36:
        /*00e8*/ 	.byte	0x04, 0x17
        /*00ea*/ 	.short	(.L_38 - .L_37)
.L_37:
        /*00ec*/ 	.word	0x00000000
        /*00f0*/ 	.short	0x000b
        /*00f2*/ 	.short	0x0040
        /*00f4*/ 	.byte	0x00, 0xf0, 0x11, 0x00


	//----- nvinfo : EIATTR_KPARAM_INFO
	.align		4
.L_38:
        /*00f8*/ 	.byte	0x04, 0x17
        /*00fa*/ 	.short	(.L_40 - .L_39)
.L_39:
        /*00fc*/ 	.word	0x00000000
        /*0100*/ 	.short	0x000a
        /*0102*/ 	.short	0x003c
        /*0104*/ 	.byte	0x00, 0xf0, 0x11, 0x00


	//----- nvinfo : EIATTR_KPARAM_INFO
	.align		4
.L_40:
        /*0108*/ 	.byte	0x04, 0x17
        /*010a*/ 	.short	(.L_42 - .L_41)
.L_41:
        /*010c*/ 	.word	0x00000000
        /*0110*/ 	.short	0x0009
        /*0112*/ 	.short	0x0038
        /*0114*/ 	.byte	0x00, 0xf0, 0x11, 0x00


	//----- nvinfo : EIATTR_KPARAM_INFO
	.align		4
.L_42:
        /*0118*/ 	.byte	0x04, 0x17
        /*011a*/ 	.short	(.L_44 - .L_43)
.L_43:
        /*011c*/ 	.word	0x00000000
        /*0120*/ 	.short	0x0008
        /*0122*/ 	.short	0x0034
        /*0124*/ 	.byte	0x00, 0xf0, 0x11, 0x00


	//----- nvinfo : EIATTR_KPARAM_INFO
	.align		4
.L_44:
        /*0128*/ 	.byte	0x04, 0x17
        /*012a*/ 	.short	(.L_46 - .L_45)
.L_45:
        /*012c*/ 	.word	0x00000000
        /*0130*/ 	.short	0x0007
        /*0132*/ 	.short	0x0030
        /*0134*/ 	.byte	0x00, 0xf0, 0x11, 0x00


	//----- nvinfo : EIATTR_KPARAM_INFO
	.align		4
.L_46:
        /*0138*/ 	.byte	0x04, 0x17
        /*013a*/ 	.short	(.L_48 - .L_47)
.L_47:
        /*013c*/ 	.word	0x00000000
        /*0140*/ 	.short	0x0006
        /*0142*/ 	.short	0x002c
        /*0144*/ 	.byte	0x00, 0xf0, 0x11, 0x00


	//----- nvinfo : EIATTR_KPARAM_INFO
	.align		4
.L_48:
        /*0148*/ 	.byte	0x04, 0x17
        /*014a*/ 	.short	(.L_50 - .L_49)
.L_49:
        /*014c*/ 	.word	0x00000000
        /*0150*/ 	.short	0x0005
        /*0152*/ 	.short	0x0028
        /*0154*/ 	.byte	0x00, 0xf0, 0x11, 0x00


	//----- nvinfo : EIATTR_KPARAM_INFO
	.align		4
.L_50:
        /*0158*/ 	.byte	0x04, 0x17
        /*015a*/ 	.short	(.L_52 - .L_51)
.L_51:
        /*015c*/ 	.word	0x00000000
        /*0160*/ 	.short	0x0004
        /*0162*/ 	.short	0x0020
        /*0164*/ 	.byte	0x00, 0xf4, 0x21, 0x00


	//----- nvinfo : EIATTR_KPARAM_INFO
	.align		4
.L_52:
        /*0168*/ 	.byte	0x04, 0x17
        /*016a*/ 	.short	(.L_54 - .L_53)
.L_53:
        /*016c*/ 	.word	0x00000000
        /*0170*/ 	.short	0x0003
        /*0172*/ 	.short	0x0018
        /*0174*/ 	.byte	0x00, 0xf4, 0x21, 0x00


	//----- nvinfo : EIATTR_KPARAM_INFO
	.align		4
.L_54:
        /*0178*/ 	.byte	0x04, 0x17
        /*017a*/ 	.short	(.L_56 - .L_55)
.L_55:
        /*017c*/ 	.word	0x00000000
        /*0180*/ 	.short	0x0002
        /*0182*/ 	.short	0x0010
        /*0184*/ 	.byte	0x00, 0xf4, 0x21, 0x00


	//----- nvinfo : EIATTR_KPARAM_INFO
	.align		4
.L_56:
        /*0188*/ 	.byte	0x04, 0x17
        /*018a*/ 	.short	(.L_58 - .L_57)
.L_57:
        /*018c*/ 	.word	0x00000000
        /*0190*/ 	.short	0x0001
        /*0192*/ 	.short	0x0008
        /*0194*/ 	.byte	0x00, 0xf4, 0x21, 0x00


	//----- nvinfo : EIATTR_KPARAM_INFO
	.align		4
.L_58:
        /*0198*/ 	.byte	0x04, 0x17
        /*019a*/ 	.short	(.L_60 - .L_59)
.L_59:
        /*019c*/ 	.word	0x00000000
        /*01a0*/ 	.short	0x0000
        /*01a2*/ 	.short	0x0000
        /*01a4*/ 	.byte	0x00, 0xf4, 0x21, 0x00


	//----- nvinfo : EIATTR_SPARSE_MMA_MASK
	.align		4
.L_60:
        /*01a8*/ 	.byte	0x03, 0x50
        /*01aa*/ 	.short	0x0000


	//----- nvinfo : EIATTR_MAXREG_COUNT
	.align		4
        /*01ac*/ 	.byte	0x03, 0x1b
        /*01ae*/ 	.short	0x00ff


	//----- nvinfo : EIATTR_NUM_BARRIERS
	.align		4
        /*01b0*/ 	.byte	0x02, 0x4c
        /*01b2*/ 	.byte	0x01
	.zero		1


	//----- nvinfo : EIATTR_ANNOTATIONS
	.align		4
        /*01b4*/ 	.byte	0x04, 0x55
        /*01b6*/ 	.short	(.L_62 - .L_61)


	//   ....[0]....
.L_61:
        /*01b8*/ 	.word	0x00000001
        /*01bc*/ 	.byte	0x00, 0x12, 0x00, 0x00, 0x01, 0x00, 0x00, 0x00, 0x30, 0x12, 0x00, 0x00, 0x01, 0x00, 0x00, 0x00
        /* <DEDUP_REMOVED lines=75> */
        /*067c*/ 	.byte	0xa0, 0x4b, 0x00, 0x00, 0x01, 0x00, 0x00, 0x00, 0x90, 0x4e, 0x00, 0x00


	//----- nvinfo : EIATTR_COOP_GROUP_MASK_REGIDS
	.align		4
.L_62:
        /*0688*/ 	.byte	0x04, 0x29
        /*068a*/ 	.short	(.L_64 - .L_63)


	//   ....[0]....
.L_63:
        /*068c*/ 	.word	0xffffffff


	//   ....[1]....
        /*0690*/ 	.word	0xffffffff


	//   ....[2]....
        /*0694*/ 	.word	0xffffffff


	//   ....[3]....
        /*0698*/ 	.word	0xffffffff


	//   ....[4]....
        /*069c*/ 	.word	0xffffffff


	//   ....[5]....
        /*06a0*/ 	.word	0xffffffff


	//   ....[6]....
        /*06a4*/ 	.word	0xffffffff


	//   ....[7]....
        /*06a8*/ 	.word	0xffffffff


	//   ....[8]....
        /*06ac*/ 	.word	0xffffffff


	//   ....[9]....
        /*06b0*/ 	.word	0xffffffff


	//   ....[10]....
        /*06b4*/ 	.word	0xffffffff


	//   ....[11]....
        /*06b8*/ 	.word	0xffffffff


	//   ....[12]....
        /*06bc*/ 	.word	0xffffffff


	//   ....[13]....
        /*06c0*/ 	.word	0xffffffff


	//   ....[14]....
        /*06c4*/ 	.word	0xffffffff


	//   ....[15]....
        /*06c8*/ 	.word	0xffffffff


	//   ....[16]....
        /*06cc*/ 	.word	0xffffffff


	//   ....[17]....
        /*06d0*/ 	.word	0xffffffff


	//   ....[18]....
        /*06d4*/ 	.word	0xffffffff


	//   ....[19]....
        /*06d8*/ 	.word	0xffffffff


	//----- nvinfo : EIATTR_COOP_GROUP_INSTR_OFFSETS
	.align		4
.L_64:
        /*06dc*/ 	.byte	0x04, 0x28
        /*06de*/ 	.short	(.L_66 - .L_65)


	//   ....[0]....
.L_65:
        /*06e0*/ 	.word	0x00004c60


	//   ....[1]....
        /*06e4*/ 	.word	0x00004c70


	//   ....[2]....
        /*06e8*/ 	.word	0x00004c80


	//   ....[3]....
        /*06ec*/ 	.word	0x00004c90


	//   ....[4]....
        /*06f0*/ 	.word	0x00004cc0


	//   ....[5]....
        /*06f4*/ 	.word	0x00004ce0


	//   ....[6]....
        /*06f8*/ 	.word	0x00004d00


	//   ....[7]....
        /*06fc*/ 	.word	0x00004d10


	//   ....[8]....
        /*0700*/ 	.word	0x00004de0


	//   ....[9]....
        /*0704*/ 	.word	0x00004e00


	//   ....[10]....
        /*0708*/ 	.word	0x000052a0


	//   ....[11]....
        /*070c*/ 	.word	0x000052c0


	//   ....[12]....
        /*0710*/ 	.word	0x000052d0


	//   ....[13]....
        /*0714*/ 	.word	0x000052e0


	//   ....[14]....
        /*0718*/ 	.word	0x00005310


	//   ....[15]....
        /*071c*/ 	.word	0x00005330


	//   ....[16]....
        /*0720*/ 	.word	0x00005350


	//   ....[17]....
        /*0724*/ 	.word	0x00005360


	//   ....[18]....
        /*0728*/ 	.word	0x00005420


	//   ....[19]....
        /*072c*/ 	.word	0x00005440


	//----- nvinfo : EIATTR_VRC_CTA_INIT_COUNT
	.align		4
.L_66:
        /*0730*/ 	.byte	0x02, 0x4a
	.zero		1
	.zero		1


	//----- nvinfo : EIATTR_EXIT_INSTR_OFFSETS
	.align		4
        /*0734*/ 	.byte	0x04, 0x1c
        /*0736*/ 	.short	(.L_68 - .L_67)


	//   ....[0]....
.L_67:
        /*0738*/ 	.word	0x00008650


	//   ....[1]....
        /*073c*/ 	.word	0x00008680


	//----- nvinfo : EIATTR_REQNTID
	.align		4
.L_68:
        /*0740*/ 	.byte	0x04, 0x10
        /*0742*/ 	.short	(.L_70 - .L_69)
.L_69:
        /*0744*/ 	.word	0x00000080
        /*0748*/ 	.word	0x00000001
        /*074c*/ 	.word	0x00000001


	//----- nvinfo : EIATTR_CBANK_PARAM_SIZE
	.align		4
.L_70:
        /*0750*/ 	.byte	0x03, 0x19
        /*0752*/ 	.short	0x0088


	//----- nvinfo : EIATTR_PARAM_CBANK
	.align		4
        /*0754*/ 	.byte	0x04, 0x0a
        /*0756*/ 	.short	(.L_72 - .L_71)
	.align		4
.L_71:
        /*0758*/ 	.word	index@(.nv.constant0.attn_fwd)
        /*075c*/ 	.short	0x0380
        /*075e*/ 	.short	0x0088


	//----- nvinfo : EIATTR_SW_WAR
	.align		4
.L_72:
        /*0760*/ 	.byte	0x04, 0x36
        /*0762*/ 	.short	(.L_74 - .L_73)
.L_73:
        /*0764*/ 	.word	0x00000008
.L_74:


//--------------------- .nv.compat                --------------------------
	.section	.nv.compat,"",@"SHT_CUDA_COMPAT_INFO"
	.align	4
        /*0000*/ 	.byte	0x02, 0x02, 0x01, 0x00, 0x02, 0x05, 0x05, 0x00, 0x02, 0x03, 0x00, 0x00, 0x02, 0x06, 0x01, 0x00


//--------------------- .nv.callgraph             --------------------------
	.section	.nv.callgraph,"",@"SHT_CUDA_CALLGRAPH"
	.align	4
	.sectionentsize	8
	.align		4
        /*0000*/ 	.word	0x00000000
	.align		4
        /*0004*/ 	.word	0xffffffff
	.align		4
        /*0008*/ 	.word	0x00000000
	.align		4
        /*000c*/ 	.word	0xfffffffe
	.align		4
        /*0010*/ 	.word	0x00000000
	.align		4
        /*0014*/ 	.word	0xfffffffd
	.align		4
        /*0018*/ 	.word	0x00000000
	.align		4
        /*001c*/ 	.word	0xfffffffc


//--------------------- .nv.constant4             --------------------------
	.section	.nv.constant4,"a",@progbits
	.align	8
	.align		8
.nv.constant4:
        /*0000*/ 	.dword	_$_str


//--------------------- .text.attn_fwd            --------------------------
	.section	.text.attn_fwd,"ax",@progbits
	.align	128
        .global         attn_fwd
        .type           attn_fwd,@function
        .size           attn_fwd,(.L_x_3 - attn_fwd)
        .other          attn_fwd,@"STO_CUDA_ENTRY STV_DEFAULT"
attn_fwd:
.text.attn_fwd:
[----:B------:R-:W0:Y:S01]  /*0000*/  LDC R1, c[0x0][0x37c] ;  /* 0x0000df00ff017b82 */ /* 0x000e220000000800 */
[----:B------:R-:W1:Y:S07]  /*0010*/  S2R R128, SR_CTAID.X ;  /* 0x0000000000807919 */ /* 0x000e6e0000002500 */
[----:B------:R-:W2:Y:S01]  /*0020*/  S2UR UR7, SR_CTAID.Y ;  /* 0x00000000000779c3 */ /* 0x000ea20000002600 */
[----:B------:R-:W2:Y:S01]  /*0030*/  LDCU.64 UR4, c[0x0][0x3b0] ;  /* 0x00007600ff0477ac */ /* 0x000ea20008000a00 */
[----:B0-----:R-:W-:Y:S01]  /*0040*/  VIADD R1, R1, 0xfffffd98 ;  /* 0xfffffd9801017836 */ /* 0x001fe20000000000 */
[----:B------:R-:W0:Y:S01]  /*0050*/  S2R R100, SR_TID.X ;  /* 0x0000000000647919 */ /* 0x000e220000002100 */
[----:B------:R-:W3:Y:S04]  /*0060*/  LDCU.64 UR10, c[0x0][0x358] ;  /* 0x00006b00ff0a77ac */ /* 0x000ee80008000a00 */
[----:B------:R-:W4:Y:S08]  /*0070*/  LDC R19, c[0x0][0x3b8] ;  /* 0x0000ee00ff137b82 */ /* 0x000f300000000800 */
[----:B------:R-:W5:Y:S01]  /*0080*/  LDC.64 R74, c[0x0][0x380] ;  /* 0x0000e000ff4a7b82 */ /* 0x000f620000000a00 */
[----:B--2---:R-:W-:-:S04]  /*0090*/  UIMAD UR4, UR7, UR4, URZ ;  /* 0x00000004070472a4 */ /* 0x004fc8000f8e02ff */
[----:B------:R-:W-:Y:S01]  /*00a0*/  USHF.L.U32 UR6, UR4, 0x1, URZ ;  /* 0x0000000104067899 */ /* 0x000fe200080006ff */
[----:B-1----:R-:W-:Y:S01]  /*00b0*/  IMAD.SHL.U32 R128, R128, 0x20, RZ ;  /* 0x0000002080807824 */ /* 0x002fe200078e00ff */
[----:B0-----:R-:W-:-:S04]  /*00c0*/  SHF.R.U32.HI R2, RZ, 0x5, R100 ;  /* 0x00000005ff027819 */ /* 0x001fc80000011664 */
[----:B------:R-:W-:Y:S02]  /*00d0*/  LOP3.LUT R0, R128, 0x1f, R100, 0xf8, !PT ;  /* 0x0000001f80007812 */ /* 0x000fe400078ef864 */
[----:B------:R-:W-:-:S03]  /*00e0*/  SGXT.U32 R2, R2, 0x2 ;  /* 0x000000020202781a */ /* 0x000fc60000000000 */
[----:B------:R-:W-:Y:S01]  /*00f0*/  IMAD R0, R0, UR5, RZ ;  /* 0x0000000500007c24 */ /* 0x000fe2000f8e02ff */
[----:B------:R-:W-:Y:S01]  /*0100*/  UIMAD.WIDE UR4, UR4, 0x2, URZ ;  /* 0x00000002040478a5 */ /* 0x000fe2000f8e02ff */
[----:B----4-:R-:W-:Y:S02]  /*0110*/  IMAD R4, R2, R19, RZ ;  /* 0x0000001302047224 */ /* 0x010fe400078e02ff */
[C---:B------:R-:W-:Y:S02]  /*0120*/  IMAD.SHL.U32 R3, R0.reuse, 0x2, RZ ;  /* 0x0000000200037824 */ /* 0x040fe400078e00ff */
[----:B------:R-:W-:-:S03]  /*0130*/  IMAD.HI R0, R0, 0x2, RZ ;  /* 0x0000000200007827 */ /* 0x000fc600078e02ff */
[----:B-----5:R-:W-:Y:S01]  /*0140*/  IADD3 R73, P0, P1, R3, UR6, R74 ;  /* 0x0000000603497c10 */ /* 0x020fe2000f91e04a */
[----:B------:R-:W-:-:S03]  /*0150*/  IMAD R5, R19, 0x4, R4 ;  /* 0x0000000413057824 */ /* 0x000fc600078e0204 */
[----:B------:R-:W-:Y:S01]  /*0160*/  IADD3.X R75, PT, PT, R0, UR5, R75, P0, P1 ;  /* 0x00000005004b7c10 */ /* 0x000fe200087e244b */
[----:B------:R-:W-:Y:S01]  /*0170*/  IMAD R7, R19, 0x4, R5 ;  /* 0x0000000413077824 */ /* 0x000fe200078e0205 */
[----:B------:R-:W-:-:S03]  /*0180*/  LEA R2, P0, R4, R73, 0x1 ;  /* 0x0000004904027211 */ /* 0x000fc600078008ff */
[----:B------:R-:W-:Y:S01]  /*0190*/  IMAD R0, R19, 0x4, R7 ;  /* 0x0000000413007824 */ /* 0x000fe200078e0207 */
[----:B------:R-:W-:Y:S02]  /*01a0*/  LEA.HI.X.SX32 R3, R4, R75, 0x1, P0 ;  /* 0x0000004b04037211 */ /* 0x000fe400000f0eff */
[----:B------:R-:W-:Y:S02]  /*01b0*/  LEA R4, P0, R5, R73, 0x1 ;  /* 0x0000004905047211 */ /* 0x000fe400078008ff */
[----:B------:R-:W-:Y:S01]  /*01c0*/  LEA R11, R19, R0, 0x2 ;  /* 0x00000000130b7211 */ /* 0x000fe200078e10ff */
[----:B---3--:R0:W2:Y:S01]  /*01d0*/  LDG.E.U16 R21, desc[UR10][R2.64] ;  /* 0x0000000a02157981 */ /* 0x0080a2000c1e1500 */
[----:B------:R-:W-:Y:S02]  /*01e0*/  LEA.HI.X.SX32 R5, R5, R75, 0x1, P0 ;  /* 0x0000004b05057211 */ /* 0x000fe400000f0eff */
[CC--:B------:R-:W-:Y:S02]  /*01f0*/  LEA R8, P0, R0.reuse, R73.reuse, 0x1 ;  /* 0x0000004900087211 */ /* 0x0c0fe400078008ff */
[----:B------:R-:W-:Y:S01]  /*0200*/  LEA R6, P1, R7, R73, 0x1 ;  /* 0x0000004907067211 */ /* 0x000fe200078208ff */
[----:B------:R-:W3:Y:S01]  /*0210*/  LDG.E.U16 R23, desc[UR10][R4.64] ;  /* 0x0000000a04177981 */ /* 0x000ee2000c1e1500 */
[----:B------:R-:W-:Y:S01]  /*0220*/  LEA.HI.X.SX32 R9, R0, R75, 0x1, P0 ;  /* 0x0000004b00097211 */ /* 0x000fe200000f0eff */
[----:B------:R-:W-:Y:S01]  /*0230*/  IMAD R0, R19, 0x4, R11 ;  /* 0x0000000413007824 */ /* 0x000fe200078e020b */
[----:B------:R-:W-:-:S02]  /*0240*/  LEA R10, P0, R11, R73, 0x1 ;  /* 0x000000490b0a7211 */ /* 0x000fc400078008ff */
[-C--:B------:R-:W-:Y:S01]  /*0250*/  LEA.HI.X.SX32 R7, R7, R75.reuse, 0x1, P1 ;  /* 0x0000004b07077211 */ /* 0x080fe200008f0eff */
[----:B------:R-:W-:Y:S01]  /*0260*/  IMAD R13, R19, 0x4, R0 ;  /* 0x00000004130d7824 */ /* 0x000fe200078e0200 */
[----:B------:R-:W-:Y:S01]  /*0270*/  LEA.HI.X.SX32 R11, R11, R75, 0x1, P0 ;  /* 0x0000004b0b0b7211 */ /* 0x000fe200000f0eff */
[----:B------:R-:W4:Y:S01]  /*0280*/  LDG.E.U16 R27, desc[UR10][R8.64] ;  /* 0x0000000a081b7981 */ /* 0x000f22000c1e1500 */
[C---:B0-----:R-:W-:Y:S01]  /*0290*/  LEA R2, P0, R0.reuse, R73, 0x1 ;  /* 0x0000004900027211 */ /* 0x041fe200078008ff */
[C---:B------:R-:W-:Y:S02]  /*02a0*/  IMAD R14, R19.reuse, 0x4, R13 ;  /* 0x00000004130e7824 */ /* 0x040fe400078e020d */
[----:B------:R0:W5:Y:S01]  /*02b0*/  LDG.E.U16 R25, desc[UR10][R6.64] ;  /* 0x0000000a06197981 */ /* 0x000162000c1e1500 */
[----:B------:R-:W-:Y:S01]  /*02c0*/  LEA.HI.X.SX32 R3, R0, R75, 0x1, P0 ;  /* 0x0000004b00037211 */ /* 0x000fe200000f0eff */
[----:B------:R-:W-:Y:S01]  /*02d0*/  IMAD R0, R19, 0x4, R14 ;  /* 0x0000000413007824 */ /* 0x000fe200078e020e */
[-C--:B------:R-:W-:Y:S01]  /*02e0*/  LEA R12, P1, R13, R73.reuse, 0x1 ;  /* 0x000000490d0c7211 */ /* 0x080fe200078208ff */
[----:B------:R1:W3:Y:S01]  /*02f0*/  LDG.E.U16 R29, desc[UR10][R10.64] ;  /* 0x0000000a0a1d7981 */ /* 0x0002e2000c1e1500 */
[----:B0-----:R-:W-:Y:S01]  /*0300*/  LEA R6, P0, R14, R73, 0x1 ;  /* 0x000000490e067211 */ /* 0x001fe200078008ff */
[----:B------:R-:W-:-:S02]  /*0310*/  IMAD R9, R19, 0x4, R0 ;  /* 0x0000000413097824 */ /* 0x000fc400078e0200 */
[----:B------:R0:W4:Y:S01]  /*0320*/  LDG.E.U16 R31, desc[UR10][R2.64] ;  /* 0x0000000a021f7981 */ /* 0x000122000c1e1500 */
[----:B------:R-:W-:Y:S02]  /*0330*/  LEA.HI.X.SX32 R7, R14, R75, 0x1, P0 ;  /* 0x0000004b0e077211 */ /* 0x000fe400000f0eff */
[C---:B------:R-:W-:Y:S02]  /*0340*/  LEA R4, P0, R0.reuse, R73, 0x1 ;  /* 0x0000004900047211 */ /* 0x040fe400078008ff */
[-C--:B------:R-:W-:Y:S01]  /*0350*/  LEA.HI.X.SX32 R13, R13, R75.reuse, 0x1, P1 ;  /* 0x0000004b0d0d7211 */ /* 0x080fe200008f0eff */
[----:B------:R-:W4:Y:S01]  /*0360*/  LDG.E.U16 R35, desc[UR10][R6.64] ;  /* 0x0000000a06237981 */ /* 0x000f22000c1e1500 */
[----:B------:R-:W-:Y:S01]  /*0370*/  LEA.HI.X.SX32 R5, R0, R75, 0x1, P0 ;  /* 0x0000004b00057211 */ /* 0x000fe200000f0eff */
[----:B------:R-:W-:Y:S01]  /*0380*/  IMAD R0, R19, 0x4, R9 ;  /* 0x0000000413007824 */ /* 0x000fe200078e0209 */
[-C--:B------:R-:W-:Y:S01]  /*0390*/  LEA R8, P0, R9, R73.reuse, 0x1 ;  /* 0x0000004909087211 */ /* 0x080fe200078008ff */
[----:B------:R0:W4:Y:S03]  /*03a0*/  LDG.E.U16 R33, desc[UR10][R12.64] ;  /* 0x0000000a0c217981 */ /* 0x000126000c1e1500 */
[----:B-1----:R-:W-:Y:S01]  /*03b0*/  LEA R10, P1, R0, R73, 0x1 ;  /* 0x00000049000a7211 */ /* 0x002fe200078208ff */
[----:B------:R1:W4:Y:S01]  /*03c0*/  LDG.E.U16 R37, desc[UR10][R4.64] ;  /* 0x0000000a04257981 */ /* 0x000322000c1e1500 */
[----:B------:R-:W-:-:S02]  /*03d0*/  LEA R14, R19, R0, 0x2 ;  /* 0x00000000130e7211 */ /* 0x000fc400078e10ff */
[-C--:B------:R-:W-:Y:S02]  /*03e0*/  LEA.HI.X.SX32 R9, R9, R75.reuse, 0x1, P0 ;  /* 0x0000004b09097211 */ /* 0x080fe400000f0eff */
[----:B------:R-:W-:Y:S01]  /*03f0*/  LEA.HI.X.SX32 R11, R0, R75, 0x1, P1 ;  /* 0x0000004b000b7211 */ /* 0x000fe200008f0eff */
[C---:B------:R-:W-:Y:S01]  /*0400*/  IMAD R0, R19.reuse, 0x4, R14 ;  /* 0x0000000413007824 */ /* 0x040fe200078e020e */
[C---:B0-----:R-:W-:Y:S01]  /*0410*/  LEA R2, P0, R14.reuse, R73, 0x1 ;  /* 0x000000490e027211 */ /* 0x041fe200078008ff */
[----:B------:R0:W4:Y:S03]  /*0420*/  LDG.E.U16 R39, desc[UR10][R8.64] ;  /* 0x0000000a08277981 */ /* 0x000126000c1e1500 */
[----:B------:R-:W-:Y:S01]  /*0430*/  LEA.HI.X.SX32 R3, R14, R75, 0x1, P0 ;  /* 0x0000004b0e037211 */ /* 0x000fe200000f0eff */
[C---:B------:R-:W-:Y:S01]  /*0440*/  IMAD R13, R19.reuse, 0x4, R0 ;  /* 0x00000004130d7824 */ /* 0x040fe200078e0200 */
[C---:B------:R-:W-:Y:S01]  /*0450*/  LEA R6, P0, R0.reuse, R73, 0x1 ;  /* 0x0000004900067211 */ /* 0x040fe200078008ff */
[----:B------:R0:W4:Y:S03]  /*0460*/  LDG.E.U16 R41, desc[UR10][R10.64] ;  /* 0x0000000a0a297981 */ /* 0x000126000c1e1500 */
[----:B------:R-:W-:Y:S01]  /*0470*/  LEA.HI.X.SX32 R7, R0, R75, 0x1, P0 ;  /* 0x0000004b00077211 */ /* 0x000fe200000f0eff */
[----:B------:R-:W-:Y:S01]  /*0480*/  IMAD R0, R19, 0x4, R13 ;  /* 0x0000000413007824 */ /* 0x000fe200078e020d */
[-C--:B-1----:R-:W-:Y:S01]  /*0490*/  LEA R4, P0, R13, R73.reuse, 0x1 ;  /* 0x000000490d047211 */ /* 0x082fe200078008ff */
[----:B------:R1:W4:Y:S02]  /*04a0*/  LDG.E.U16 R43, desc[UR10][R2.64] ;  /* 0x0000000a022b7981 */ /* 0x000324000c1e1500 */
[----:B------:R-:W-:Y:S01]  /*04b0*/  IMAD R14, R19, 0x4, R0 ;  /* 0x00000004130e7824 */ /* 0x000fe200078e0200 */
[----:B------:R-:W-:Y:S01]  /*04c0*/  LEA R12, P1, R0, R73, 0x1 ;  /* 0x00000049000c7211 */ /* 0x000fe200078208ff */
[----:B------:R1:W4:Y:S01]  /*04d0*/  LDG.E.U16 R45, desc[UR10][R6.64] ;  /* 0x0000000a062d7981 */ /* 0x000322000c1e1500 */
[----:B------:R-:W-:-:S02]  /*04e0*/  LEA.HI.X.SX32 R5, R13, R75, 0x1, P0 ;  /* 0x0000004b0d057211 */ /* 0x000fc400000f0eff */
[----:B------:R-:W-:Y:S01]  /*04f0*/  LEA.HI.X.SX32 R13, R0, R75, 0x1, P1 ;  /* 0x0000004b000d7211 */ /* 0x000fe200008f0eff */
[C---:B------:R-:W-:Y:S01]  /*0500*/  IMAD R0, R19.reuse, 0x4, R14 ;  /* 0x0000000413007824 */ /* 0x040fe200078e020e */
[C---:B0-----:R-:W-:Y:S01]  /*0510*/  LEA R8, P0, R14.reuse, R73, 0x1 ;  /* 0x000000490e087211 */ /* 0x041fe200078008ff */
[----:B------:R0:W4:Y:S02]  /*0520*/  LDG.E.U16 R47, desc[UR10][R4.64] ;  /* 0x0000000a042f7981 */ /* 0x000124000c1e1500 */
[C---:B------:R-:W-:Y:S01]  /*0530*/  IMAD R10, R19.reuse, 0x4, R0 ;  /* 0x00000004130a7824 */ /* 0x040fe200078e0200 */
[----:B------:R-:W-:Y:S01]  /*0540*/  LEA.HI.X.SX32 R9, R14, R75, 0x1, P0 ;  /* 0x0000004b0e097211 */ /* 0x000fe200000f0eff */
[----:B------:R0:W4:Y:S01]  /*0550*/  LDG.E.U16 R49, desc[UR10][R12.64] ;  /* 0x0000000a0c317981 */ /* 0x000122000c1e1500 */
[C---:B-1----:R-:W-:Y:S02]  /*0560*/  LEA R2, P0, R0.reuse, R73, 0x1 ;  /* 0x0000004900027211 */ /* 0x042fe400078008ff */
[----:B------:R-:W-:Y:S01]  /*0570*/  LEA R11, R19, R10, 0x2 ;  /* 0x0000000a130b7211 */ /* 0x000fe200078e10ff */
[----:B------:R1:W4:Y:S01]  /*0580*/  LDG.E.U16 R51, desc[UR10][R8.64] ;  /* 0x0000000a08337981 */ /* 0x000322000c1e1500 */
[----:B------:R-:W-:-:S03]  /*0590*/  LEA.HI.X.SX32 R3, R0, R75, 0x1, P0 ;  /* 0x0000004b00037211 */ /* 0x000fc600000f0eff */
[C---:B------:R-:W-:Y:S01]  /*05a0*/  IMAD R0, R19.reuse, 0x4, R11 ;  /* 0x0000000413007824 */ /* 0x040fe200078e020b */
[CC--:B------:R-:W-:Y:S01]  /*05b0*/  LEA R6, P0, R10.reuse, R73.reuse, 0x1 ;  /* 0x000000490a067211 */ /* 0x0c0fe200078008ff */
[----:B------:R1:W4:Y:S02]  /*05c0*/  LDG.E.U16 R53, desc[UR10][R2.64] ;  /* 0x0000000a02357981 */ /* 0x000324000c1e1500 */
[----:B------:R-:W-:Y:S01]  /*05d0*/  IMAD R14, R19, 0x4, R0 ;  /* 0x00000004130e7824 */ /* 0x000fe200078e0200 */
[----:B0-----:R-:W-:Y:S02]  /*05e0*/  LEA R4, P1, R11, R73, 0x1 ;  /* 0x000000490b047211 */ /* 0x001fe400078208ff */
[----:B------:R-:W-:Y:S01]  /*05f0*/  LEA.HI.X.SX32 R7, R10, R75, 0x1, P0 ;  /* 0x0000004b0a077211 */ /* 0x000fe200000f0eff */
[----:B------:R-:W-:Y:S01]  /*0600*/  IMAD R15, R19, 0x4, R14 ;  /* 0x00000004130f7824 */ /* 0x000fe200078e020e */
[C---:B------:R-:W-:Y:S02]  /*0610*/  LEA R10, P0, R0.reuse, R73, 0x1 ;  /* 0x00000049000a7211 */ /* 0x040fe400078008ff */
[-C--:B------:R-:W-:Y:S01]  /*0620*/  LEA.HI.X.SX32 R5, R11, R75.reuse, 0x1, P1 ;  /* 0x0000004b0b057211 */ /* 0x080fe200008f0eff */
[C---:B------:R-:W-:Y:S01]  /*0630*/  IMAD R13, R19.reuse, 0x4, R15 ;  /* 0x00000004130d7824 */ /* 0x040fe200078e020f */
[----:B------:R-:W-:Y:S01]  /*0640*/  LEA.HI.X.SX32 R11, R0, R75, 0x1, P0 ;  /* 0x0000004b000b7211 */ /* 0x000fe200000f0eff */
[----:B------:R0:W4:Y:S01]  /*0650*/  LDG.E.U16 R55, desc[UR10][R6.64] ;  /* 0x0000000a06377981 */ /* 0x000122000c1e1500 */
[----:B-1----:R-:W-:Y:S01]  /*0660*/  LEA R8, P0, R14, R73, 0x1 ;  /* 0x000000490e087211 */ /* 0x002fe200078008ff */
[----:B------:R-:W-:-:S02]  /*0670*/  IMAD R0, R19, 0x4, R13 ;  /* 0x0000000413007824 */ /* 0x000fc400078e020d */
[----:B------:R1:W4:Y:S01]  /*0680*/  LDG.E.U16 R57, desc[UR10][R4.64] ;  /* 0x0000000a04397981 */ /* 0x000322000c1e1500 */
[----:B------:R-:W-:Y:S01]  /*0690*/  LEA.HI.X.SX32 R9, R14, R75, 0x1, P0 ;  /* 0x0000004b0e097211 */ /* 0x000fe200000f0eff */
[----:B------:R-:W-:Y:S01]  /*06a0*/  IMAD R14, R19, 0x4, R0 ;  /* 0x00000004130e7824 */ /* 0x000fe200078e0200 */
[----:B------:R-:W-:Y:S01]  /*06b0*/  LEA R2, P0, R15, R73, 0x1 ;  /* 0x000000490f027211 */ /* 0x000fe200078008ff */
[----:B------:R1:W4:Y:S03]  /*06c0*/  LDG.E.U16 R59, desc[UR10][R10.64] ;  /* 0x0000000a0a3b7981 */ /* 0x000326000c1e1500 */
[----:B------:R-:W-:Y:S01]  /*06d0*/  LEA R16, R19, R14, 0x2 ;  /* 0x0000000e13107211 */ /* 0x000fe200078e10ff */
[----:B------:R1:W4:Y:S01]  /*06e0*/  LDG.E.U16 R61, desc[UR10][R8.64] ;  /* 0x0000000a083d7981 */ /* 0x000322000c1e1500 */
[----:B------:R-:W-:-:S03]  /*06f0*/  LEA.HI.X.SX32 R3, R15, R75, 0x1, P0 ;  /* 0x0000004b0f037211 */ /* 0x000fc600000f0eff */
[C---:B------:R-:W-:Y:S01]  /*0700*/  IMAD R15, R19.reuse, 0x4, R16 ;  /* 0x00000004130f7824 */ /* 0x040fe200078e0210 */
[CC--:B0-----:R-:W-:Y:S01]  /*0710*/  LEA R6, P0, R14.reuse, R73.reuse, 0x1 ;  /* 0x000000490e067211 */ /* 0x0c1fe200078008ff */
[----:B------:R0:W4:Y:S02]  /*0720*/  LDG.E.U16 R63, desc[UR10][R2.64] ;  /* 0x0000000a023f7981 */ /* 0x000124000c1e1500 */
[----:B------:R-:W-:Y:S01]  /*0730*/  IMAD R17, R19, 0x4, R15 ;  /* 0x0000000413117824 */ /* 0x000fe200078e020f */
[----:B------:R-:W-:Y:S02]  /*0740*/  LEA R12, P1, R13, R73, 0x1 ;  /* 0x000000490d0c7211 */ /* 0x000fe400078208ff */
[----:B------:R-:W-:Y:S01]  /*0750*/  LEA.HI.X.SX32 R7, R14, R75, 0x1, P0 ;  /* 0x0000004b0e077211 */ /* 0x000fe200000f0eff */
[----:B-1----:R-:W-:Y:S01]  /*0760*/  IMAD R5, R19, 0x4, R17 ;  /* 0x0000000413057824 */ /* 0x002fe200078e0211 */
[----:B------:R-:W-:Y:S02]  /*0770*/  LEA R10, P0, R15, R73, 0x1 ;  /* 0x000000490f0a7211 */ /* 0x000fe400078008ff */
[-C--:B------:R-:W-:Y:S01]  /*0780*/  LEA.HI.X.SX32 R13, R13, R75.reuse, 0x1, P1 ;  /* 0x0000004b0d0d7211 */ /* 0x080fe200008f0eff */
[----:B------:R-:W-:Y:S01]  /*0790*/  IMAD R18, R19, 0x4, R5 ;  /* 0x0000000413127824 */ /* 0x000fe200078e0205 */
[----:B------:R-:W-:Y:S01]  /*07a0*/  LEA.HI.X.SX32 R11, R15, R75, 0x1, P0 ;  /* 0x0000004b0f0b7211 */ /* 0x000fe200000f0eff */
[----:B------:R1:W4:Y:S01]  /*07b0*/  LDG.E.U16 R67, desc[UR10][R6.64] ;  /* 0x0000000a06437981 */ /* 0x000322000c1e1500 */
[-C--:B------:R-:W-:Y:S01]  /*07c0*/  LEA R8, P1, R5, R73.reuse, 0x1 ;  /* 0x0000004905087211 */ /* 0x080fe200078208ff */
[----:B------:R-:W-:Y:S01]  /*07d0*/  IMAD R15, R19, 0x4, R18 ;  /* 0x00000004130f7824 */ /* 0x000fe200078e0212 */
[C---:B------:R-:W-:Y:S01]  /*07e0*/  LEA R4, P0, R0.reuse, R73, 0x1 ;  /* 0x0000004900047211 */ /* 0x040fe200078008ff */
[----:B------:R1:W4:Y:S01]  /*07f0*/  LDG.E.U16 R65, desc[UR10][R12.64] ;  /* 0x0000000a0c417981 */ /* 0x000322000c1e1500 */
[-C--:B------:R-:W-:Y:S01]  /*0800*/  LEA.HI.X.SX32 R9, R5, R75.reuse, 0x1, P1 ;  /* 0x0000004b05097211 */ /* 0x080fe200008f0eff */
[----:B------:R-:W-:Y:S01]  /*0810*/  IMAD R19, R19, 0x4, R15 ;  /* 0x0000000413137824 */ /* 0x000fe200078e020f */
[----:B------:R-:W-:Y:S01]  /*0820*/  LEA.HI.X.SX32 R5, R0, R75, 0x1, P0 ;  /* 0x0000004b00057211 */ /* 0x000fe200000f0eff */
[----:B------:R1:W4:Y:S01]  /*0830*/  LDG.E.U16 R71, desc[UR10][R10.64] ;  /* 0x0000000a0a477981 */ /* 0x000322000c1e1500 */
[----:B0-----:R-:W-:-:S02]  /*0840*/  LEA R2, P0, R16, R73, 0x1 ;  /* 0x0000004910027211 */ /* 0x001fc400078008ff */
[-C--:B-1----:R-:W-:Y:S01]  /*0850*/  LEA R6, P1, R17, R73.reuse, 0x1 ;  /* 0x0000004911067211 */ /* 0x082fe200078208ff */
[----:B------:R-:W4:Y:S01]  /*0860*/  LDG.E.U16 R9, desc[UR10][R8.64] ;  /* 0x0000000a08097981 */ /* 0x000f22000c1e1500 */
[----:B------:R-:W-:Y:S02]  /*0870*/  LEA R14, P2, R15, R73, 0x1 ;  /* 0x000000490f0e7211 */ /* 0x000fe400078408ff */
[-C--:B------:R-:W-:Y:S01]  /*0880*/  LEA.HI.X.SX32 R3, R16, R75.reuse, 0x1, P0 ;  /* 0x0000004b10037211 */ /* 0x080fe200000f0eff */
[----:B------:R-:W4:Y:S01]  /*0890*/  LDG.E.U16 R69, desc[UR10][R4.64] ;  /* 0x0000000a04457981 */ /* 0x000f22000c1e1500 */
[----:B------:R-:W-:Y:S02]  /*08a0*/  LEA.HI.X.SX32 R7, R17, R75, 0x1, P1 ;  /* 0x0000004b11077211 */ /* 0x000fe400008f0eff */
[-C--:B------:R-:W-:Y:S01]  /*08b0*/  LEA R12, P0, R18, R73.reuse, 0x1 ;  /* 0x00000049120c7211 */ /* 0x080fe200078008ff */
[----:B------:R-:W4:Y:S01]  /*08c0*/  LDG.E.U16 R17, desc[UR10][R2.64] ;  /* 0x0000000a02117981 */ /* 0x000f22000c1e1500 */
[----:B------:R-:W-:-:S02]  /*08d0*/  LEA R10, P1, R19, R73, 0x1 ;  /* 0x00000049130a7211 */ /* 0x000fc400078208ff */
[-C--:B------:R-:W-:Y:S01]  /*08e0*/  LEA.HI.X.SX32 R15, R15, R75.reuse, 0x1, P2 ;  /* 0x0000004b0f0f7211 */ /* 0x080fe200010f0eff */
[----:B------:R-:W4:Y:S01]  /*08f0*/  LDG.E.U16 R7, desc[UR10][R6.64] ;  /* 0x0000000a06077981 */ /* 0x000f22000c1e1500 */
[-C--:B------:R-:W-:Y:S02]  /*0900*/  LEA.HI.X.SX32 R13, R18, R75.reuse, 0x1, P0 ;  /* 0x0000004b120d7211 */ /* 0x080fe400000f0eff */
[----:B------:R-:W-:Y:S02]  /*0910*/  LEA.HI.X.SX32 R11, R19, R75, 0x1, P1 ;  /* 0x0000004b130b7211 */ /* 0x000fe400008f0eff */
[----:B------:R0:W4:Y:S04]  /*0920*/  LDG.E.U16 R15, desc[UR10][R14.64] ;  /* 0x0000000a0e0f7981 */ /* 0x000128000c1e1500 */
[----:B------:R-:W4:Y:S04]  /*0930*/  LDG.E.U16 R13, desc[UR10][R12.64] ;  /* 0x0000000a0c0d7981 */ /* 0x000f28000c1e1500 */
[----:B------:R-:W4:Y:S01]  /*0940*/  LDG.E.U16 R11, desc[UR10][R10.64] ;  /* 0x0000000a0a0b7981 */ /* 0x000f22000c1e1500 */
[----:B------:R-:W1:Y:S01]  /*0950*/  S2UR UR6, SR_CgaCtaId ;  /* 0x00000000000679c3 */ /* 0x000e620000008800 */
[----:B------:R-:W-:Y:S01]  /*0960*/  SHF.R.S32.HI R0, RZ, 0x6, R100 ;  /* 0x00000006ff007819 */ /* 0x000fe20000011464 */
[----:B------:R-:W-:Y:S01]  /*0970*/  VIADD R20, R128, 0x20 ;  /* 0x0000002080147836 */ /* 0x000fe20000000000 */
[----:B0-----:R-:W-:Y:S01]  /*0980*/  LOP3.LUT R14, R100, 0x3f, RZ, 0xc0, !PT ;  /* 0x0000003f640e7812 */ /* 0x001fe200078ec0ff */
[----:B------:R-:W-:Y:S01]  /*0990*/  UMOV UR4, 0x400 ;  /* 0x0000040000047882 */ /* 0x000fe20000000000 */
[----:B------:R-:W-:-:S02]  /*09a0*/  SGXT R0, R0, 0x1 ;  /* 0x000000010000781a */ /* 0x000fc40000000200 */
[----:B------:R-:W-:Y:S02]  /*09b0*/  SHF.L.U32 R3, R14, 0x1, RZ ;  /* 0x000000010e037819 */ /* 0x000fe400000006ff */
[----:B------:R-:W-:Y:S02]  /*09c0*/  ISETP.GE.AND P0, PT, R20, 0x1, PT ;  /* 0x000000011400780c */ /* 0x000fe40003f06270 */
[----:B------:R-:W-:-:S04]  /*09d0*/  LOP3.LUT R0, R3, 0x90, R0, 0x78, !PT ;  /* 0x0000009003007812 */ /* 0x000fc800078e7800 */
[----:B------:R-:W-:Y:S01]  /*09e0*/  LOP3.LUT R252, R0, 0x20, RZ, 0x3c, !PT ;  /* 0x0000002000fc7812 */ /* 0x000fe200078e3cff */
[----:B-1----:R-:W-:Y:S01]  /*09f0*/  ULEA UR6, UR6, UR4, 0x18 ;  /* 0x0000000406067291 */ /* 0x002fe2000f8ec0ff */
[----:B------:R-:W-:Y:S01]  /*0a00*/  IMAD.MOV.U32 R2, RZ, RZ, -0x800000 ;  /* 0xff800000ff027424 */ /* 0x000fe200078e00ff */
[----:B------:R-:W-:Y:S01]  /*0a10*/  MOV R66, 0x3f800000 ;  /* 0x3f80000000427802 */ /* 0x000fe20000000f00 */
[----:B------:R-:W-:Y:S01]  /*0a20*/  IMAD.MOV.U32 R3, RZ, RZ, -0x800000 ;  /* 0xff800000ff037424 */ /* 0x000fe200078e00ff */
[----:B------:R-:W-:Y:S01]  /*0a30*/  CS2R R96, SRZ ;  /* 0x0000000000607805 */ /* 0x000fe2000001ff00 */
[----:B------:R-:W-:Y:S01]  /*0a40*/  IMAD.MOV.U32 R4, RZ, RZ, -0x800000 ;  /* 0xff800000ff047424 */ /* 0x000fe200078e00ff */
[----:B------:R-:W-:Y:S01]  /*0a50*/  CS2R R98, SRZ ;  /* 0x0000000000627805 */ /* 0x000fe2000001ff00 */
[----:B------:R-:W-:Y:S01]  /*0a60*/  IMAD.MOV.U32 R5, RZ, RZ, -0x800000 ;  /* 0xff800000ff057424 */ /* 0x000fe200078e00ff */
[----:B------:R-:W-:Y:S01]  /*0a70*/  CS2R R92, SRZ ;  /* 0x00000000005c7805 */ /* 0x000fe2000001ff00 */
[----:B------:R-:W-:Y:S01]  /*0a80*/  IMAD.MOV.U32 R64, RZ, RZ, 0x3f800000 ;  /* 0x3f800000ff407424 */ /* 0x000fe200078e00ff */
[----:B------:R-:W-:-:S02]  /*0a90*/  CS2R R94, SRZ ;  /* 0x00000000005e7805 */ /* 0x000fc4000001ff00 */
[----:B------:R-:W-:Y:S02]  /*0aa0*/  CS2R R88, SRZ ;  /* 0x0000000000587805 */ /* 0x000fe4000001ff00 */
[----:B------:R-:W-:Y:S02]  /*0ab0*/  CS2R R90, SRZ ;  /* 0x00000000005a7805 */ /* 0x000fe4000001ff00 */
[----:B------:R-:W-:Y:S02]  /*0ac0*/  CS2R R84, SRZ ;  /* 0x0000000000547805 */ /* 0x000fe4000001ff00 */
[----:B------:R-:W-:Y:S02]  /*0ad0*/  CS2R R86, SRZ ;  /* 0x0000000000567805 */ /* 0x000fe4000001ff00 */
[----:B------:R-:W-:Y:S02]  /*0ae0*/  CS2R R124, SRZ ;  /* 0x00000000007c7805 */ /* 0x000fe4000001ff00 */
[----:B------:R-:W-:-:S02]  /*0af0*/  CS2R R126, SRZ ;  /* 0x00000000007e7805 */ /* 0x000fc4000001ff00 */
[----:B------:R-:W-:Y:S02]  /*0b00*/  CS2R R120, SRZ ;  /* 0x0000000000787805 */ /* 0x000fe4000001ff00 */
[----:B------:R-:W-:Y:S02]  /*0b10*/  CS2R R122, SRZ ;  /* 0x00000000007a7805 */ /* 0x000fe4000001ff00 */
[----:B------:R-:W-:Y:S02]  /*0b20*/  CS2R R116, SRZ ;  /* 0x0000000000747805 */ /* 0x000fe4000001ff00 */
[----:B------:R-:W-:Y:S02]  /*0b30*/  CS2R R118, SRZ ;  /* 0x0000000000767805 */ /* 0x000fe4000001ff00 */
[----:B------:R-:W-:Y:S02]  /*0b40*/  CS2R R112, SRZ ;  /* 0x0000000000707805 */ /* 0x000fe4000001ff00 */
[----:B------:R-:W-:-:S02]  /*0b50*/  CS2R R114, SRZ ;  /* 0x0000000000727805 */ /* 0x000fc4000001ff00 */
[C---:B------:R-:W-:Y:S02]  /*0b60*/  LOP3.LUT R106, R100.reuse, 0x7f, RZ, 0xc0, !PT ;  /* 0x0000007f646a7812 */ /* 0x040fe400078ec0ff */
[C---:B------:R-:W-:Y:S02]  /*0b70*/  LOP3.LUT R129, R100.reuse, 0x1c, RZ, 0xc0, !PT ;  /* 0x0000001c64817812 */ /* 0x040fe400078ec0ff */
[----:B------:R-:W-:Y:S01]  /*0b80*/  LOP3.LUT R6, R100, 0x60, RZ, 0xc0, !PT ;  /* 0x0000006064067812 */ /* 0x000fe200078ec0ff */
[----:B--2---:R-:W-:Y:S04]  /*0b90*/  STS.U16 [R0+UR6+0x4000], R21 ;  /* 0x0040001500007988 */ /* 0x004fe80008000406 */
[----:B-----5:R-:W-:Y:S04]  /*0ba0*/  STS.U16 [R0+UR6+0x4200], R25 ;  /* 0x0042001900007988 */ /* 0x020fe80008000406 */
[----:B---3--:R-:W-:Y:S04]  /*0bb0*/  STS.U16 [R0+UR6+0x4400], R29 ;  /* 0x0044001d00007988 */ /* 0x008fe80008000406 */
[----:B----4-:R-:W-:Y:S04]  /*0bc0*/  STS.U16 [R0+UR6+0x4600], R33 ;  /* 0x0046002100007988 */ /* 0x010fe80008000406 */
[----:B------:R-:W-:Y:S04]  /*0bd0*/  STS.U16 [R0+UR6+0x4800], R37 ;  /* 0x0048002500007988 */ /* 0x000fe80008000406 */
[----:B------:R-:W-:Y:S04]  /*0be0*/  STS.U16 [R0+UR6+0x4a00], R41 ;  /* 0x004a002900007988 */ /* 0x000fe80008000406 */
[----:B------:R-:W-:Y:S04]  /*0bf0*/  STS.U16 [R0+UR6+0x4c00], R45 ;  /* 0x004c002d00007988 */ /* 0x000fe80008000406 */
[----:B------:R-:W-:Y:S04]  /*0c00*/  STS.U16 [R0+UR6+0x4e00], R49 ;  /* 0x004e003100007988 */ /* 0x000fe80008000406 */
[----:B------:R-:W-:Y:S04]  /*0c10*/  STS.U16 [R0+UR6+0x5000], R53 ;  /* 0x0050003500007988 */ /* 0x000fe80008000406 */
[----:B------:R-:W-:Y:S04]  /*0c20*/  STS.U16 [R0+UR6+0x5200], R57 ;  /* 0x0052003900007988 */ /* 0x000fe80008000406 */
[----:B------:R-:W-:Y:S04]  /*0c30*/  STS.U16 [R0+UR6+0x5400], R61 ;  /* 0x0054003d00007988 */ /* 0x000fe80008000406 */
[----:B------:R0:W-:Y:S04]  /*0c40*/  STS.U16 [R0+UR6+0x5800], R67 ;  /* 0x0058004300007988 */ /* 0x0001e80008000406 */
[----:B------:R1:W-:Y:S04]  /*0c50*/  STS.U16 [R0+UR6+0x5600], R65 ;  /* 0x0056004100007988 */ /* 0x0003e80008000406 */
[----:B------:R-:W-:Y:S04]  /*0c60*/  STS.U16 [R0+UR6+0x5a00], R71 ;  /* 0x005a004700007988 */ /* 0x000fe80008000406 */
[----:B------:R-:W-:Y:S01]  /*0c70*/  STS.U16 [R0+UR6+0x5c00], R9 ;  /* 0x005c000900007988 */ /* 0x000fe20008000406 */
[----:B0-----:R-:W-:-:S02]  /*0c80*/  IMAD.MOV.U32 R67, RZ, RZ, 0x3f800000 ;  /* 0x3f800000ff437424 */ /* 0x001fc400078e00ff */
[----:B-1----:R-:W-:Y:S01]  /*0c90*/  IMAD.MOV.U32 R65, RZ, RZ, 0x3f800000 ;  /* 0x3f800000ff417424 */ /* 0x002fe200078e00ff */
[----:B------:R-:W-:Y:S04]  /*0ca0*/  STS.U16 [R0+UR6+0x5e00], R15 ;  /* 0x005e000f00007988 */ /* 0x000fe80008000406 */
        /* <DEDUP_REMOVED lines=15> */
[----:B------:R1:W-:Y:S01]  /*0da0*/  STS.U16 [R252+UR6+0x5f00], R11 ;  /* 0x005f000bfc007988 */ /* 0x0003e20008000406 */
[----:B0-----:R-:W-:Y:S01]  /*0db0*/  IMAD.SHL.U32 R7, R100, 0x8, RZ ;  /* 0x0000000864077824 */ /* 0x001fe200078e00ff */
[----:B------:R-:W-:Y:S06]  /*0dc0*/  @!P0 BRA `(.L_x_0) ;  /* 0x0000005800c48947 */ /* 0x000fec0003800000 */
[----:B------:R-:W0:Y:S01]  /*0dd0*/  LDC R57, c[0x0][0x3d8] ;  /* 0x0000f600ff397b82 */ /* 0x000e220000000800 */
[----:B------:R-:W-:Y:S01]  /*0de0*/  SHF.R.U32.HI R2, RZ, 0x6, R100 ;  /* 0x00000006ff027819 */ /* 0x000fe20000011664 */
[----:B------:R-:W2:Y:S01]  /*0df0*/  LDCU UR8, c[0x0][0x3c8] ;  /* 0x00007900ff0877ac */ /* 0x000ea20008000800 */
[C---:B------:R-:W-:Y:S01]  /*0e00*/  SHF.L.U32 R4, R100.reuse, 0x1, RZ ;  /* 0x0000000164047819 */ /* 0x040fe200000006ff */
[----:B------:R-:W-:Y:S01]  /*0e10*/  IMAD.SHL.U32 R22, R100, 0x80, RZ ;  /* 0x0000008064167824 */ /* 0x000fe200078e00ff */
[----:B------:R-:W-:Y:S01]  /*0e20*/  SGXT.U32 R2, R2, 0x1 ;  /* 0x000000010202781a */ /* 0x000fe20000000000 */
[----:B------:R-:W3:Y:S01]  /*0e30*/  LDCU.64 UR4, c[0x0][0x3d0] ;  /* 0x00007a00ff0477ac */ /* 0x000ee20008000a00 */
[----:B------:R-:W-:Y:S01]  /*0e40*/  LOP3.LUT R8, R7, 0x30, RZ, 0xc0, !PT ;  /* 0x0000003007087812 */ /* 0x000fe200078ec0ff */
[----:B------:R-:W4:Y:S01]  /*0e50*/  LDC.64 R64, c[0x0][0x390] ;  /* 0x0000e400ff407b82 */ /* 0x000f220000000a00 */
[----:B------:R-:W-:Y:S01]  /*0e60*/  LOP3.LUT R7, R100, 0x7, RZ, 0xc0, !PT ;  /* 0x0000000764077812 */ /* 0x000fe200078ec0ff */
[----:B------:R-:W5:Y:S01]  /*0e70*/  LDCU.64 UR12, c[0x0][0x388] ;  /* 0x00007100ff0c77ac */ /* 0x000f620008000a00 */
[----:B------:R-:W-:-:S02]  /*0e80*/  LOP3.LUT R5, R4, 0x6, RZ, 0xc0, !PT ;  /* 0x0000000604057812 */ /* 0x000fc400078ec0ff */
[----:B-1----:R-:W-:Y:S01]  /*0e90*/  LOP3.LUT R11, R100, 0x10, RZ, 0xc0, !PT ;  /* 0x00000010640b7812 */ /* 0x002fe200078ec0ff */
[C---:B------:R-:W-:Y:S01]  /*0ea0*/  IMAD R9, R7.reuse, 0x40, R8 ;  /* 0x0000004007097824 */ /* 0x040fe200078e0208 */
[----:B------:R-:W-:Y:S01]  /*0eb0*/  LEA.HI R8, R6, R5, RZ, 0x1e ;  /* 0x0000000506087211 */ /* 0x000fe200078ff0ff */
[C-C-:B------:R-:W-:Y:S01]  /*0ec0*/  IMAD R5, R7.reuse, 0x4, R6.reuse ;  /* 0x0000000407057824 */ /* 0x140fe200078e0206 */
[----:B------:R-:W-:Y:S01]  /*0ed0*/  SHF.R.U32.HI R30, RZ, 0x1, R6 ;  /* 0x00000001ff1e7819 */ /* 0x000fe20000011606 */
[----:B------:R-:W-:Y:S01]  /*0ee0*/  IMAD.SHL.U32 R7, R7, 0x10, RZ ;  /* 0x0000001007077824 */ /* 0x000fe200078e00ff */
[--C-:B------:R-:W-:Y:S01]  /*0ef0*/  LOP3.LUT R6, R9, 0x10, R4.reuse, 0x78, !PT ;  /* 0x0000001009067812 */ /* 0x100fe200078e7804 */
[----:B------:R-:W1:Y:S03]  /*0f00*/  LDCU UR9, c[0x0][0x3a8] ;  /* 0x00007500ff0977ac */ /* 0x000e660008000800 */
[C---:B------:R-:W-:Y:S01]  /*0f10*/  LOP3.LUT R8, R7.reuse, 0x30, R4, 0x78, !PT ;  /* 0x0000003007087812 */ /* 0x040fe200078e7804 */
[----:B0-----:R-:W-:Y:S01]  /*0f20*/  IMAD R10, R2, R57, RZ ;  /* 0x00000039020a7224 */ /* 0x001fe200078e02ff */
[----:B------:R-:W-:Y:S01]  /*0f30*/  LOP3.LUT R9, R7, 0x780, R22, 0xf8, !PT ;  /* 0x0000078007097812 */ /* 0x000fe200078ef816 */
[----:B------:R-:W0:Y:S01]  /*0f40*/  LDC.64 R2, c[0x0][0x3c0] ;  /* 0x0000f000ff027b82 */ /* 0x000e220000000a00 */
[----:B------:R-:W-:Y:S01]  /*0f50*/  IMAD R4, R11, 0x4, R30 ;  /* 0x000000040b047824 */ /* 0x000fe200078e021e */
[----:B---3--:R-:W-:Y:S01]  /*0f60*/  UIMAD UR4, UR7, UR4, URZ ;  /* 0x00000004070472a4 */ /* 0x008fe2000f8e02ff */
[----:B------:R-:W-:-:S02]  /*0f70*/  IMAD R12, R57, 0x2, R10 ;  /* 0x00000002390c7824 */ /* 0x000fc400078e020a */
[----:B------:R-:W-:Y:S01]  /*0f80*/  IMAD.U32 R7, R5, 0x40, R8 ;  /* 0x0000004005077824 */ /* 0x000fe200078e0008 */
[----:B------:R-:W-:Y:S01]  /*0f90*/  LOP3.LUT R4, R9, R4, RZ, 0x3c, !PT ;  /* 0x0000000409047212 */ /* 0x000fe200078e3cff */
[----:B------:R-:W-:Y:S01]  /*0fa0*/  IMAD R13, R57, 0x2, R12 ;  /* 0x00000002390d7824 */ /* 0x000fe200078e020c */
[----:B------:R-:W-:Y:S01]  /*0fb0*/  LOP3.LUT R9, R9, 0x10, R100, 0x78, !PT ;  /* 0x0000001009097812 */ /* 0x000fe200078e7864 */
[----:B------:R-:W-:Y:S02]  /*0fc0*/  IMAD.U32 R8, R5, 0x20, R8 ;  /* 0x0000002005087824 */ /* 0x000fe400078e0008 */
[C---:B------:R-:W-:Y:S02]  /*0fd0*/  IMAD R15, R57.reuse, 0x2, R13 ;  /* 0x00000002390f7824 */ /* 0x040fe400078e020d */
[----:B--2---:R-:W-:Y:S01]  /*0fe0*/  IMAD R5, R106, UR8, RZ ;  /* 0x000000086a057c24 */ /* 0x004fe2000f8e02ff */
[----:B------:R-:W-:Y:S01]  /*0ff0*/  USHF.L.U32 UR8, UR4, 0x1, URZ ;  /* 0x0000000104087899 */ /* 0x000fe200080006ff */
[----:B------:R-:W-:Y:S01]  /*1000*/  IMAD R14, R14, UR5, RZ ;  /* 0x000000050e0e7c24 */ /* 0x000fe2000f8e02ff */
[----:B------:R-:W-:Y:S01]  /*1010*/  LEA R16, R57, R15, 0x1 ;  /* 0x0000000f39107211 */ /* 0x000fe200078e08ff */
[----:B------:R-:W-:Y:S01]  /*1020*/  IMAD.SHL.U32 R23, R5, 0x2, RZ ;  /* 0x0000000205177824 */ /* 0x000fe200078e00ff */
[----:B------:R-:W-:Y:S01]  /*1030*/  UIMAD.WIDE UR4, UR4, 0x2, URZ ;  /* 0x00000002040478a5 */ /* 0x000fe2000f8e02ff */
[----:B------:R-:W-:Y:S01]  /*1040*/  IMAD R6, R11, 0x20, R6 ;  /* 0x000000200b067824 */ /* 0x000fe200078e0206 */
[----:B------:R-:W-:Y:S01]  /*1050*/  SHF.L.U32 R11, R14, 0x1, RZ ;  /* 0x000000010e0b7819 */ /* 0x000fe200000006ff */
[----:B------:R-:W-:-:S02]  /*1060*/  IMAD R17, R57, 0x2, R16 ;  /* 0x0000000239117824 */ /* 0x000fc400078e0210 */
[----:B------:R-:W-:Y:S01]  /*1070*/  IMAD.HI R5, R5, 0x2, RZ ;  /* 0x0000000205057827 */ /* 0x000fe200078e02ff */
[----:B----4-:R-:W-:Y:S01]  /*1080*/  IADD3 R63, P2, P3, R11, UR8, R64 ;  /* 0x000000080b3f7c10 */ /* 0x010fe2000fb5e040 */
[----:B------:R-:W-:Y:S02]  /*1090*/  UMOV UR4, URZ ;  /* 0x000000ff00047c82 */ /* 0x000fe40008000000 */
[C---:B------:R-:W-:Y:S02]  /*10a0*/  IMAD R18, R57.reuse, 0x2, R17 ;  /* 0x0000000239127824 */ /* 0x040fe400078e0211 */
[----:B0-----:R-:W-:Y:S02]  /*10b0*/  IMAD R2, R2, UR7, RZ ;  /* 0x0000000702027c24 */ /* 0x001fe4000f8e02ff */
[----:B------:R-:W-:Y:S02]  /*10c0*/  IMAD R19, R57, 0x2, R18 ;  /* 0x0000000239137824 */ /* 0x000fe400078e0212 */
[----:B------:R-:W-:-:S02]  /*10d0*/  IMAD.SHL.U32 R22, R2, 0x2, RZ ;  /* 0x0000000202167824 */ /* 0x000fc400078e00ff */
[----:B------:R-:W-:Y:S02]  /*10e0*/  IMAD R20, R57, 0x2, R19 ;  /* 0x0000000239147824 */ /* 0x000fe400078e0213 */
[----:B------:R-:W-:Y:S01]  /*10f0*/  IMAD.HI R2, R2, 0x2, RZ ;  /* 0x0000000202027827 */ /* 0x000fe200078e02ff */
[----:B-----5:R-:W-:-:S03]  /*1100*/  IADD3 R22, P0, P1, R23, UR12, R22 ;  /* 0x0000000c17167c10 */ /* 0x020fc6000f91e016 */
[----:B------:R-:W-:Y:S01]  /*1110*/  IMAD R21, R57, 0x2, R20 ;  /* 0x0000000239157824 */ /* 0x000fe200078e0214 */
[----:B------:R-:W-:Y:S01]  /*1120*/  IADD3.X R23, PT, PT, R5, UR13, R2, P0, P1 ;  /* 0x0000000d05177c10 */ /* 0x000fe200087e2402 */
[----:B------:R-:W-:Y:S01]  /*1130*/  IMAD.HI R14, R14, 0x2, RZ ;  /* 0x000000020e0e7827 */ /* 0x000fe200078e02ff */
[-C--:B------:R-:W-:Y:S02]  /*1140*/  LEA R40, P0, R10, R63.reuse, 0x1 ;  /* 0x0000003f0a287211 */ /* 0x080fe400078008ff */
[-C--:B------:R-:W-:Y:S01]  /*1150*/  LEA R38, P1, R12, R63.reuse, 0x1 ;  /* 0x0000003f0c267211 */ /* 0x080fe200078208ff */
[----:B------:R-:W-:Y:S01]  /*1160*/  IMAD R24, R57, 0x2, R21 ;  /* 0x0000000239187824 */ /* 0x000fe200078e0215 */
[----:B------:R-:W-:Y:S01]  /*1170*/  IADD3.X R65, PT, PT, R14, UR5, R65, P2, P3 ;  /* 0x000000050e417c10 */ /* 0x000fe200097e6441 */
[----:B------:R-:W-:Y:S01]  /*1180*/  IMAD R187, R3, 0x44, RZ ;  /* 0x0000004403bb7824 */ /* 0x000fe200078e02ff */
[----:B------:R-:W-:Y:S01]  /*1190*/  LEA R36, P2, R13, R63, 0x1 ;  /* 0x0000003f0d247211 */ /* 0x000fe200078408ff */
[----:B------:R-:W-:Y:S01]  /*11a0*/  IMAD R25, R57, 0x2, R24 ;  /* 0x0000000239197824 */ /* 0x000fe200078e0218 */
[-C--:B------:R-:W-:Y:S01]  /*11b0*/  LEA.HI.X.SX32 R41, R10, R65.reuse, 0x1, P0 ;  /* 0x000000410a297211 */ /* 0x080fe200000f0eff */
[----:B------:R-:W-:Y:S01]  /*11c0*/  IMAD R177, R3, 0x22, RZ ;  /* 0x0000002203b17824 */ /* 0x000fe200078e02ff */
[-C--:B------:R-:W-:Y:S01]  /*11d0*/  LEA.HI.X.SX32 R39, R12, R65.reuse, 0x1, P1 ;  /* 0x000000410c277211 */ /* 0x080fe200008f0eff */
[----:B------:R-:W-:Y:S01]  /*11e0*/  IMAD R26, R57, 0x2, R25 ;  /* 0x00000002391a7824 */ /* 0x000fe200078e0219 */
[----:B------:R-:W-:Y:S01]  /*11f0*/  LEA.HI.X.SX32 R37, R13, R65, 0x1, P2 ;  /* 0x000000410d257211 */ /* 0x000fe200010f0eff */
[----:B------:R0:W-:Y:S01]  /*1200*/  STL.64 [R1+0x68], R40 ;  /* 0x0000682801007387 */ /* 0x0001e20000100a00 */
[----:B------:R-:W-:-:S02]  /*1210*/  IMAD R183, R3, 0x42, RZ ;  /* 0x0000004203b77824 */ /* 0x000fc400078e02ff */
[----:B------:R-:W-:Y:S01]  /*1220*/  IMAD R27, R57, 0x2, R26 ;  /* 0x00000002391b7824 */ /* 0x000fe200078e021a */
[----:B------:R2:W-:Y:S01]  /*1230*/  STL.64 [R1+0x60], R38 ;  /* 0x0000602601007387 */ /* 0x0005e20000100a00 */
[----:B------:R-:W-:Y:S01]  /*1240*/  IMAD R141, R3, 0x24, RZ ;  /* 0x00000024038d7824 */ /* 0x000fe200078e02ff */
[----:B------:R-:W-:Y:S01]  /*1250*/  IADD3 R236, P6, PT, R183, R22, RZ ;  /* 0x00000016b7ec7210 */ /* 0x000fe20007fde0ff */
[----:B------:R-:W-:Y:S01]  /*1260*/  IMAD R179, R3, 0x11, RZ ;  /* 0x0000001103b37824 */ /* 0x000fe200078e02ff */
[----:B------:R-:W-:Y:S01]  /*1270*/  LEA R28, R57, R27, 0x1 ;  /* 0x0000001b391c7211 */ /* 0x000fe200078e08ff */
[----:B------:R3:W-:Y:S01]  /*1280*/  STL.64 [R1+0x58], R36 ;  /* 0x0000582401007387 */ /* 0x0007e20000100a00 */
[----:B------:R-:W-:Y:S01]  /*1290*/  IMAD R191, R3, 0x46, RZ ;  /* 0x0000004603bf7824 */ /* 0x000fe200078e02ff */
[----:B0-----:R-:W-:Y:S02]  /*12a0*/  LEA R40, P0, R15, R63, 0x1 ;  /* 0x0000003f0f287211 */ /* 0x001fe400078008ff */
[----:B------:R-:W-:-:S02]  /*12b0*/  IMAD R29, R57, 0x2, R28 ;  /* 0x00000002391d7824 */ /* 0x000fc400078e021c */
[----:B------:R-:W-:Y:S01]  /*12c0*/  IMAD R181, R3, 0x21, RZ ;  /* 0x0000002103b57824 */ /* 0x000fe200078e02ff */
[C---:B--2---:R-:W-:Y:S01]  /*12d0*/  LEA R38, P1, R16.reuse, R63, 0x1 ;  /* 0x0000003f10267211 */ /* 0x044fe200078208ff */
[----:B------:R-:W-:Y:S01]  /*12e0*/  IMAD R30, R57, 0x2, R29 ;  /* 0x00000002391e7824 */ /* 0x000fe200078e021d */
[-C--:B------:R-:W-:Y:S01]  /*12f0*/  LEA.HI.X.SX32 R41, R15, R65.reuse, 0x1, P0 ;  /* 0x000000410f297211 */ /* 0x080fe200000f0eff */
[C---:B------:R-:W-:Y:S01]  /*1300*/  IMAD R145, R3.reuse, 0x12, RZ ;  /* 0x0000001203917824 */ /* 0x040fe200078e02ff */
[----:B------:R-:W-:Y:S01]  /*1310*/  LEA.HI.X.SX32 R39, R16, R65, 0x1, P1 ;  /* 0x0000004110277211 */ /* 0x000fe200008f0eff */
[----:B------:R-:W-:Y:S01]  /*1320*/  IMAD R197, R3, 0x48, RZ ;  /* 0x0000004803c57824 */ /* 0x000fe200078e02ff */
[----:B------:R-:W-:Y:S01]  /*1330*/  LEA R31, R57, R30, 0x1 ;  /* 0x0000001e391f7211 */ /* 0x000fe200078e08ff */
[----:B------:R0:W-:Y:S01]  /*1340*/  STL.64 [R1+0x50], R40 ;  /* 0x0000502801007387 */ /* 0x0001e20000100a00 */
[----:B---3--:R-:W-:Y:S01]  /*1350*/  LEA R36, P2, R17, R63, 0x1 ;  /* 0x0000003f11247211 */ /* 0x008fe200078408ff */
[----:B------:R-:W-:Y:S01]  /*1360*/  IMAD R133, R3, 0x26, RZ ;  /* 0x0000002603857824 */ /* 0x000fe200078e02ff */
[----:B------:R-:W-:Y:S01]  /*1370*/  LEA.HI.X.SX32 R237, R181, R23, 0x1, P6 ;  /* 0x00000017b5ed7211 */ /* 0x000fe200030f0eff */
[----:B------:R-:W-:Y:S01]  /*1380*/  IMAD R32, R57, 0x2, R31 ;  /* 0x0000000239207824 */ /* 0x000fe200078e021f */
[----:B------:R-:W-:Y:S01]  /*1390*/  LEA.HI.X.SX32 R37, R17, R65, 0x1, P2 ;  /* 0x0000004111257211 */ /* 0x000fe200010f0eff */
[----:B------:R2:W-:Y:S01]  /*13a0*/  STL.64 [R1+0x48], R38 ;  /* 0x0000482601007387 */ /* 0x0005e20000100a00 */
[----:B------:R-:W-:Y:S01]  /*13b0*/  IMAD R211, R3, 0x4e, RZ ;  /* 0x0000004e03d37824 */ /* 0x000fe200078e02ff */
[-C--:B------:R-:W-:Y:S01]  /*13c0*/  IADD3 R222, P5, PT, R197, R22.reuse, RZ ;  /* 0x00000016c5de7210 */ /* 0x080fe20007fbe0ff */
[----:B------:R-:W-:Y:S01]  /*13d0*/  IMAD R33, R57, 0x2, R32 ;  /* 0x0000000239217824 */ /* 0x000fe200078e0220 */
[----:B------:R3:W-:Y:S01]  /*13e0*/  STL.64 [R1+0x40], R36 ;  /* 0x0000402401007387 */ /* 0x0007e20000100a00 */
[----:B------:R-:W-:Y:S01]  /*13f0*/  IMAD R151, R3, 0x23, RZ ;  /* 0x0000002303977824 */ /* 0x000fe200078e02ff */
[C---:B0-----:R-:W-:Y:S01]  /*1400*/  LEA R40, P0, R18.reuse, R63, 0x1 ;  /* 0x0000003f12287211 */ /* 0x041fe200078008ff */
[----:B------:R-:W-:Y:S01]  /*1410*/  IMAD R34, R57, 0x2, R33 ;  /* 0x0000000239227824 */ /* 0x000fe200078e0221 */
[-C--:B------:R-:W-:Y:S01]  /*1420*/  IADD3 R182, P6, PT, R211, R22.reuse, RZ ;  /* 0x00000016d3b67210 */ /* 0x080fe20007fde0ff */
[----:B------:R-:W-:Y:S01]  /*1430*/  IMAD R203, R3, 0x4a, RZ ;  /* 0x0000004a03cb7824 */ /* 0x000fe200078e02ff */
[----:B------:R-:W-:Y:S01]  /*1440*/  LEA.HI.X.SX32 R41, R18, R65, 0x1, P0 ;  /* 0x0000004112297211 */ /* 0x000fe200000f0eff */
[----:B------:R-:W-:Y:S01]  /*1450*/  IMAD R35, R57, 0x2, R34 ;  /* 0x0000000239237824 */ /* 0x000fe200078e0222 */
[----:B--2---:R-:W-:Y:S01]  /*1460*/  LEA R38, P1, R19, R63, 0x1 ;  /* 0x0000003f13267211 */ /* 0x004fe200078208ff */
[----:B------:R-:W-:Y:S01]  /*1470*/  IMAD R207, R3, 0x4c, RZ ;  /* 0x0000004c03cf7824 */ /* 0x000fe200078e02ff */
[----:B------:R-:W-:Y:S01]  /*1480*/  LEA.HI.X.SX32 R223, R141, R23, 0x1, P5 ;  /* 0x000000178ddf7211 */ /* 0x000fe200028f0eff */
[----:B------:R-:W-:Y:S01]  /*1490*/  IMAD R11, R57, 0x2, R35 ;  /* 0x00000002390b7824 */ /* 0x000fe200078e0223 */
[C---:B---3--:R-:W-:Y:S01]  /*14a0*/  LEA R36, P2, R20.reuse, R63, 0x1 ;  /* 0x0000003f14247211 */ /* 0x048fe200078408ff */
[----:B------:R-:W-:Y:S01]  /*14b0*/  STL.64 [R1+0x38], R40 ;  /* 0x0000382801007387 */ /* 0x000fe20000100a00 */
[-C--:B------:R-:W-:Y:S01]  /*14c0*/  LEA.HI.X.SX32 R39, R19, R65.reuse, 0x1, P1 ;  /* 0x0000004113277211 */ /* 0x080fe200008f0eff */
[----:B------:R-:W-:Y:S01]  /*14d0*/  IMAD R2, R57, 0x2, R11 ;  /* 0x0000000239027824 */ /* 0x000fe200078e020b */
[----:B------:R-:W-:Y:S01]  /*14e0*/  LEA.HI.X.SX32 R37, R20, R65, 0x1, P2 ;  /* 0x0000004114257211 */ /* 0x000fe200010f0eff */
[----:B------:R-:W-:Y:S01]  /*14f0*/  IMAD R147, R3, 0x9, RZ ;  /* 0x0000000903937824 */ /* 0x000fe200078e02ff */
[----:B------:R-:W-:Y:S01]  /*1500*/  LEA R18, P2, R25, R63, 0x1 ;  /* 0x0000003f19127211 */ /* 0x000fe200078408ff */
[----:B------:R-:W-:Y:S01]  /*1510*/  IMAD R5, R57, 0x2, R2 ;  /* 0x0000000239057824 */ /* 0x000fe200078e0202 */
[----:B------:R0:W-:Y:S01]  /*1520*/  STL.64 [R1+0x30], R38 ;  /* 0x0000302601007387 */ /* 0x0001e20000100a00 */
[----:B------:R-:W-:Y:S01]  /*1530*/  IMAD R135, R3, 0x13, RZ ;  /* 0x0000001303877824 */ /* 0x000fe200078e02ff */
[----:B------:R-:W-:Y:S01]  /*1540*/  LEA.HI.X.SX32 R19, R25, R65, 0x1, P2 ;  /* 0x0000004119137211 */ /* 0x000fe200010f0eff */
[----:B------:R-:W-:Y:S01]  /*1550*/  IMAD R10, R57, 0x2, R5 ;  /* 0x00000002390a7824 */ /* 0x000fe200078e0205 */
[----:B------:R2:W-:Y:S01]  /*1560*/  STL.64 [R1+0x28], R36 ;  /* 0x0000282401007387 */ /* 0x0005e20000100a00 */
[C---:B------:R-:W-:Y:S01]  /*1570*/  LEA R250, P2, R28.reuse, R63, 0x1 ;  /* 0x0000003f1cfa7211 */ /* 0x040fe200078408ff */
[----:B------:R-:W-:Y:S01]  /*1580*/  IMAD R131, R3, 0x27, RZ ;  /* 0x0000002703837824 */ /* 0x000fe200078e02ff */
[----:B------:R-:W-:Y:S01]  /*1590*/  IADD3 R214, P4, PT, R207, R22, RZ ;  /* 0x00000016cfd67210 */ /* 0x000fe20007f9e0ff */
[----:B------:R-:W-:Y:S01]  /*15a0*/  IMAD R137, R3, 0x25, RZ ;  /* 0x0000002503897824 */ /* 0x000fe200078e02ff */
[----:B------:R-:W-:Y:S01]  /*15b0*/  LEA R12, R57, R10, 0x1 ;  /* 0x0000000a390c7211 */ /* 0x000fe200078e08ff */
[C---:B------:R-:W-:Y:S01]  /*15c0*/  IMAD R121, R3.reuse, 0xa, RZ ;  /* 0x0000000a03797824 */ /* 0x040fe200078e02ff */
[----:B------:R-:W-:Y:S01]  /*15d0*/  LEA.HI.X.SX32 R251, R28, R65, 0x1, P2 ;  /* 0x000000411cfb7211 */ /* 0x000fe200010f0eff */
[----:B------:R-:W-:Y:S01]  /*15e0*/  IMAD R116, R3, 0x28, RZ ;  /* 0x0000002803747824 */ /* 0x000fe200078e02ff */
[-C--:B0-----:R-:W-:Y:S01]  /*15f0*/  LEA R38, P0, R21, R63.reuse, 0x1 ;  /* 0x0000003f15267211 */ /* 0x081fe200078008ff */
[----:B------:R-:W-:Y:S01]  /*1600*/  IMAD R13, R57, 0x2, R12 ;  /* 0x00000002390d7824 */ /* 0x000fe200078e020c */
[-C--:B------:R-:W-:Y:S01]  /*1610*/  LEA R244, P2, R31, R63.reuse, 0x1 ;  /* 0x0000003f1ff47211 */ /* 0x080fe200078408ff */
[----:B------:R-:W-:Y:S01]  /*1620*/  IMAD R119, R3, 0x14, RZ ;  /* 0x0000001403777824 */ /* 0x000fe200078e02ff */
[C---:B--2---:R-:W-:Y:S01]  /*1630*/  LEA R36, P1, R24.reuse, R63, 0x1 ;  /* 0x0000003f18247211 */ /* 0x044fe200078208ff */
[----:B------:R-:W-:Y:S01]  /*1640*/  IMAD R14, R57, 0x2, R13 ;  /* 0x00000002390e7824 */ /* 0x000fe200078e020d */
[-C--:B------:R-:W-:Y:S01]  /*1650*/  LEA.HI.X.SX32 R39, R21, R65.reuse, 0x1, P0 ;  /* 0x0000004115277211 */ /* 0x080fe200000f0eff */
[----:B------:R-:W-:Y:S01]  /*1660*/  IMAD R175, R3, 0x50, RZ ;  /* 0x0000005003af7824 */ /* 0x000fe200078e02ff */
[----:B------:R-:W-:Y:S01]  /*1670*/  LEA.HI.X.SX32 R37, R24, R65, 0x1, P1 ;  /* 0x0000004118257211 */ /* 0x000fe200008f0eff */
[----:B------:R-:W-:Y:S01]  /*1680*/  IMAD R15, R57, 0x2, R14 ;  /* 0x00000002390f7824 */ /* 0x000fe200078e020e */
[----:B------:R-:W-:Y:S01]  /*1690*/  LEA R20, P1, R27, R63, 0x1 ;  /* 0x0000003f1b147211 */ /* 0x000fe200078208ff */
[----:B------:R-:W-:Y:S01]  /*16a0*/  STL.64 [R1+0x20], R38 ;  /* 0x0000202601007387 */ /* 0x000fe20000100a00 */
[-C--:B------:R-:W-:Y:S01]  /*16b0*/  LEA.HI.X.SX32 R245, R31, R65.reuse, 0x1, P2 ;  /* 0x000000411ff57211 */ /* 0x080fe200010f0eff */
[----:B------:R-:W-:Y:S01]  /*16c0*/  IMAD R16, R57, 0x2, R15 ;  /* 0x0000000239107824 */ /* 0x000fe200078e020f */
[----:B------:R-:W-:Y:S01]  /*16d0*/  LEA.HI.X.SX32 R21, R27, R65, 0x1, P1 ;  /* 0x000000411b157211 */ /* 0x000fe200008f0eff */
[----:B------:R0:W-:Y:S01]  /*16e0*/  STL.64 [R1+0x18], R36 ;  /* 0x0000182401007387 */ /* 0x0001e20000100a00 */
[-C--:B------:R-:W-:Y:S01]  /*16f0*/  LEA R246, P1, R30, R63.reuse, 0x1 ;  /* 0x0000003f1ef67211 */ /* 0x080fe200078208ff */
[----:B------:R-:W-:Y:S01]  /*1700*/  IMAD R17, R57, 0x2, R16 ;  /* 0x0000000239117824 */ /* 0x000fe200078e0210 */
[----:B------:R-:W-:Y:S01]  /*1710*/  LEA R228, P2, R34, R63, 0x1 ;  /* 0x0000003f22e47211 */ /* 0x000fe200078408ff */
[----:B------:R2:W-:Y:S01]  /*1720*/  STL.64 [R1+0x10], R18 ;  /* 0x0000101201007387 */ /* 0x0005e20000100a00 */
[----:B------:R-:W-:Y:S01]  /*1730*/  LEA.HI.X.SX32 R247, R30, R65, 0x1, P1 ;  /* 0x000000411ef77211 */ /* 0x000fe200008f0eff */
[----:B------:R-:W-:Y:S01]  /*1740*/  IMAD R125, R3, 0x5, RZ ;  /* 0x00000005037d7824 */ /* 0x000fe200078e02ff */
[----:B------:R-:W-:Y:S01]  /*1750*/  LEA R232, P1, R33, R63, 0x1 ;  /* 0x0000003f21e87211 */ /* 0x000fe200078208ff */
[C---:B------:R-:W-:Y:S01]  /*1760*/  IMAD R149, R3.reuse, 0x52, RZ ;  /* 0x0000005203957824 */ /* 0x040fe200078e02ff */
[----:B------:R-:W-:Y:S01]  /*1770*/  LEA.HI.X.SX32 R229, R34, R65, 0x1, P2 ;  /* 0x0000004122e57211 */ /* 0x000fe200010f0eff */
[C---:B------:R-:W-:Y:S01]  /*1780*/  IMAD R112, R3.reuse, 0x2a, RZ ;  /* 0x0000002a03707824 */ /* 0x040fe200078e02ff */
[-C--:B------:R-:W-:Y:S01]  /*1790*/  LEA R216, P2, R2, R63.reuse, 0x1 ;  /* 0x0000003f02d87211 */ /* 0x080fe200078408ff */
[C---:B------:R-:W-:Y:S01]  /*17a0*/  IMAD R114, R3.reuse, 0x29, RZ ;  /* 0x0000002903727824 */ /* 0x040fe200078e02ff */
[C---:B0-----:R-:W-:Y:S01]  /*17b0*/  LEA R36, P0, R26.reuse, R63, 0x1 ;  /* 0x0000003f1a247211 */ /* 0x041fe200078008ff */
[----:B------:R-:W-:Y:S01]  /*17c0*/  IMAD R113, R3, 0x15, RZ ;  /* 0x0000001503717824 */ /* 0x000fe200078e02ff */
[----:B------:R-:W-:Y:S01]  /*17d0*/  LEA.HI.X.SX32 R233, R33, R65, 0x1, P1 ;  /* 0x0000004121e97211 */ /* 0x000fe200008f0eff */
[----:B------:R-:W-:Y:S01]  /*17e0*/  IMAD R143, R3, 0x54, RZ ;  /* 0x00000054038f7824 */ /* 0x000fe200078e02ff */
[----:B--2---:R-:W-:Y:S01]  /*17f0*/  LEA R18, R57, R17, 0x1 ;  /* 0x0000001139127211 */ /* 0x004fe200078e08ff */
[C---:B------:R-:W-:Y:S01]  /*1800*/  IMAD R107, R3.reuse, 0x16, RZ ;  /* 0x00000016036b7824 */ /* 0x040fe200078e02ff */
[----:B------:R-:W-:Y:S01]  /*1810*/  LEA.HI.X.SX32 R37, R26, R65, 0x1, P0 ;  /* 0x000000411a257211 */ /* 0x000fe200000f0eff */
[----:B------:R-:W-:Y:S01]  /*1820*/  IMAD R104, R3, 0x2c, RZ ;  /* 0x0000002c03687824 */ /* 0x000fe200078e02ff */
[-C--:B------:R-:W-:Y:S01]  /*1830*/  LEA R248, P0, R29, R63.reuse, 0x1 ;  /* 0x0000003f1df87211 */ /* 0x080fe200078008ff */
[----:B------:R-:W-:Y:S01]  /*1840*/  IMAD R19, R57, 0x2, R18 ;  /* 0x0000000239137824 */ /* 0x000fe200078e0212 */
[----:B------:R-:W-:Y:S01]  /*1850*/  LEA R220, P1, R11, R63, 0x1 ;  /* 0x0000003f0bdc7211 */ /* 0x000fe200078208ff */
[----:B------:R-:W-:Y:S01]  /*1860*/  STL.64 [R1+0x8], R36 ;  /* 0x0000082401007387 */ /* 0x000fe20000100a00 */
[----:B------:R-:W-:Y:S01]  /*1870*/  LEA.HI.X.SX32 R249, R29, R65, 0x1, P0 ;  /* 0x000000411df97211 */ /* 0x000fe200000f0eff */
[C---:B------:R-:W-:Y:S01]  /*1880*/  IMAD R115, R3.reuse, 0x5e, RZ ;  /* 0x0000005e03737824 */ /* 0x040fe200078e02ff */
[----:B------:R-:W-:Y:S01]  /*1890*/  LEA R242, P0, R32, R63, 0x1 ;  /* 0x0000003f20f27211 */ /* 0x000fe200078008ff */
[----:B------:R0:W-:Y:S01]  /*18a0*/  STL.64 [R1], R20 ;  /* 0x0000001401007387 */ /* 0x0001e20000100a00 */
[-C--:B------:R-:W-:Y:S01]  /*18b0*/  LEA.HI.X.SX32 R217, R2, R65.reuse, 0x1, P2 ;  /* 0x0000004102d97211 */ /* 0x080fe200010f0eff */
[----:B------:R-:W-:Y:S01]  /*18c0*/  IMAD R139, R3, 0x56, RZ ;  /* 0x00000056038b7824 */ /* 0x000fe200078e02ff */
[----:B------:R-:W-:Y:S01]  /*18d0*/  LEA.HI.X.SX32 R243, R32, R65, 0x1, P0 ;  /* 0x0000004120f37211 */ /* 0x000fe200000f0eff */
[----:B------:R-:W-:Y:S01]  /*18e0*/  STL.64 [R1+0x160], R236 ;  /* 0x000160ec01007387 */ /* 0x000fe20000100a00 */
[----:B------:R-:W-:Y:S01]  /*18f0*/  LEA R224, P0, R35, R63, 0x1 ;  /* 0x0000003f23e07211 */ /* 0x000fe200078008ff */
[----:B------:R-:W-:Y:S01]  /*1900*/  IMAD R108, R3, 0xb, RZ ;  /* 0x0000000b036c7824 */ /* 0x000fe200078e02ff */
[-C--:B------:R-:W-:Y:S01]  /*1910*/  LEA.HI.X.SX32 R221, R11, R65.reuse, 0x1, P1 ;  /* 0x000000410bdd7211 */ /* 0x080fe200008f0eff */
[----:B------:R-:W-:Y:S01]  /*1920*/  IMAD R127, R3, 0x58, RZ ;  /* 0x00000058037f7824 */ /* 0x000fe200078e02ff */
[----:B------:R-:W-:Y:S01]  /*1930*/  LEA.HI.X.SX32 R225, R35, R65, 0x1, P0 ;  /* 0x0000004123e17211 */ /* 0x000fe200000f0eff */
[----:B------:R-:W-:Y:S01]  /*1940*/  IMAD R99, R3, 0x2e, RZ ;  /* 0x0000002e03637824 */ /* 0x000fe200078e02ff */
[-C--:B------:R-:W-:Y:S01]  /*1950*/  LEA R212, P0, R5, R63.reuse, 0x1 ;  /* 0x0000003f05d47211 */ /* 0x080fe200078008ff */
[----:B0-----:R-:W-:Y:S01]  /*1960*/  IMAD R20, R57, 0x2, R19 ;  /* 0x0000000239147824 */ /* 0x001fe200078e0213 */
[----:B------:R-:W-:Y:S01]  /*1970*/  LEA R208, P1, R10, R63, 0x1 ;  /* 0x0000003f0ad07211 */ /* 0x000fe200078208ff */
[----:B------:R-:W-:Y:S01]  /*1980*/  IMAD R110, R3, 0x2b, RZ ;  /* 0x0000002b036e7824 */ /* 0x000fe200078e02ff */
[----:B------:R-:W-:Y:S01]  /*1990*/  LEA.HI.X.SX32 R213, R5, R65, 0x1, P0 ;  /* 0x0000004105d57211 */ /* 0x000fe200000f0eff */
[----:B------:R-:W-:Y:S01]  /*19a0*/  IMAD R21, R57, 0x2, R20 ;  /* 0x0000000239157824 */ /* 0x000fe200078e0214 */
[----:B------:R-:W-:Y:S01]  /*19b0*/  LEA R204, P2, R12, R63, 0x1 ;  /* 0x0000003f0ccc7211 */ /* 0x000fe200078408ff */
[----:B------:R-:W-:Y:S01]  /*19c0*/  IMAD R109, R3, 0x62, RZ ;  /* 0x00000062036d7824 */ /* 0x000fe200078e02ff */
[-C--:B------:R-:W-:Y:S01]  /*19d0*/  LEA.HI.X.SX32 R209, R10, R65.reuse, 0x1, P1 ;  /* 0x000000410ad17211 */ /* 0x080fe200008f0eff */
[----:B------:R-:W-:Y:S01]  /*19e0*/  IMAD R24, R57, 0x2, R21 ;  /* 0x0000000239187824 */ /* 0x000fe200078e0215 */
[----:B------:R-:W-:Y:S01]  /*19f0*/  LEA.HI.X.SX32 R205, R12, R65, 0x1, P2 ;  /* 0x000000410ccd7211 */ /* 0x000fe200010f0eff */
[----:B------:R-:W-:Y:S01]  /*1a00*/  IMAD R101, R3, 0x17, RZ ;  /* 0x0000001703657824 */ /* 0x000fe200078e02ff */
[-C--:B------:R-:W-:Y:S01]  /*1a10*/  LEA R200, P0, R13, R63.reuse, 0x1 ;  /* 0x0000003f0dc87211 */ /* 0x080fe200078008ff */
[----:B------:R-:W-:Y:S01]  /*1a20*/  IMAD R25, R57, 0x2, R24 ;  /* 0x0000000239197824 */ /* 0x000fe200078e0218 */
[C---:B------:R-:W-:Y:S01]  /*1a30*/  LEA R198, P1, R14.reuse, R63, 0x1 ;  /* 0x0000003f0ec67211 */ /* 0x040fe200078208ff */
[----:B------:R-:W-:Y:S01]  /*1a40*/  IMAD R117, R3, 0x5c, RZ ;  /* 0x0000005c03757824 */ /* 0x000fe200078e02ff */
[----:B------:R-:W-:Y:S01]  /*1a50*/  LEA.HI.X.SX32 R201, R13, R65, 0x1, P0 ;  /* 0x000000410dc97211 */ /* 0x000fe200000f0eff */
[----:B------:R-:W-:Y:S01]  /*1a60*/  IMAD R123, R3, 0x5a, RZ ;  /* 0x0000005a037b7824 */ /* 0x000fe200078e02ff */
[----:B------:R-:W-:Y:S01]  /*1a70*/  LEA R26, R57, R25, 0x1 ;  /* 0x00000019391a7211 */ /* 0x000fe200078e08ff */
[----:B------:R-:W-:Y:S01]  /*1a80*/  IMAD R93, R3, 0x6, RZ ;  /* 0x00000006035d7824 */ /* 0x000fe200078e02ff */
[----:B------:R-:W-:Y:S01]  /*1a90*/  LEA R194, P2, R15, R63, 0x1 ;  /* 0x0000003f0fc27211 */ /* 0x000fe200078408ff */
[----:B------:R-:W-:Y:S01]  /*1aa0*/  IMAD R102, R3, 0x2d, RZ ;  /* 0x0000002d03667824 */ /* 0x000fe200078e02ff */
[-C--:B------:R-:W-:Y:S01]  /*1ab0*/  LEA.HI.X.SX32 R199, R14, R65.reuse, 0x1, P1 ;  /* 0x000000410ec77211 */ /* 0x080fe200008f0eff */
[----:B------:R-:W-:Y:S01]  /*1ac0*/  IMAD R2, R57, 0x2, R26 ;  /* 0x0000000239027824 */ /* 0x000fe200078e021a */
[----:B------:R-:W-:Y:S01]  /*1ad0*/  LEA.HI.X.SX32 R195, R15, R65, 0x1, P2 ;  /* 0x000000410fc37211 */ /* 0x000fe200010f0eff */
[----:B------:R-:W-:Y:S01]  /*1ae0*/  IMAD R98, R3, 0x2f, RZ ;  /* 0x0000002f03627824 */ /* 0x000fe200078e02ff */
[CC--:B------:R-:W-:Y:S01]  /*1af0*/  LEA R192, P0, R16.reuse, R63.reuse, 0x1 ;  /* 0x0000003f10c07211 */ /* 0x0c0fe200078008ff */
[----:B------:R-:W-:Y:S01]  /*1b00*/  IMAD R11, R57, 0x2, R2 ;  /* 0x00000002390b7824 */ /* 0x000fe200078e0202 */
[----:B------:R-:W-:Y:S01]  /*1b10*/  LEA R188, P1, R17, R63, 0x1 ;  /* 0x0000003f11bc7211 */ /* 0x000fe200078208ff */
[----:B------:R-:W-:Y:S01]  /*1b20*/  IMAD R91, R3, 0xc, RZ ;  /* 0x0000000c035b7824 */ /* 0x000fe200078e02ff */
[----:B------:R-:W-:Y:S01]  /*1b30*/  LEA.HI.X.SX32 R193, R16, R65, 0x1, P0 ;  /* 0x0000004110c17211 */ /* 0x000fe200000f0eff */
[----:B------:R-:W-:Y:S01]  /*1b40*/  IMAD R5, R57, 0x2, R11 ;  /* 0x0000000239057824 */ /* 0x000fe200078e020b */
[C---:B------:R-:W-:Y:S01]  /*1b50*/  LEA R184, P2, R18.reuse, R63, 0x1 ;  /* 0x0000003f12b87211 */ /* 0x040fe200078408ff */
[----:B------:R-:W-:Y:S01]  /*1b60*/  IMAD R90, R3, 0x18, RZ ;  /* 0x00000018035a7824 */ /* 0x000fe200078e02ff */
[----:B------:R-:W-:Y:S01]  /*1b70*/  LEA.HI.X.SX32 R189, R17, R65, 0x1, P1 ;  /* 0x0000004111bd7211 */ /* 0x000fe200008f0eff */
[----:B------:R-:W-:Y:S01]  /*1b80*/  IMAD R10, R57, 0x2, R5 ;  /* 0x00000002390a7824 */ /* 0x000fe200078e0205 */
[----:B------:R-:W-:Y:S01]  /*1b90*/  LEA R172, P0, R19, R63, 0x1 ;  /* 0x0000003f13ac7211 */ /* 0x000fe200078008ff */
[----:B------:R-:W-:Y:S01]  /*1ba0*/  IMAD R96, R3, 0x3, RZ ;  /* 0x0000000303607824 */ /* 0x000fe200078e02ff */
[----:B------:R-:W-:Y:S01]  /*1bb0*/  LEA.HI.X.SX32 R185, R18, R65, 0x1, P2 ;  /* 0x0000004112b97211 */ /* 0x000fe200010f0eff */
[----:B------:R-:W-:Y:S01]  /*1bc0*/  IMAD R12, R57, 0x2, R10 ;  /* 0x00000002390c7824 */ /* 0x000fe200078e020a */
[----:B------:R-:W-:Y:S01]  /*1bd0*/  LEA R168, P2, R21, R63, 0x1 ;  /* 0x0000003f15a87211 */ /* 0x000fe200078408ff */
[----:B------:R-:W-:Y:S01]  /*1be0*/  IMAD R105, R3, 0x64, RZ ;  /* 0x0000006403697824 */ /* 0x000fe200078e02ff */
[----:B------:R-:W-:Y:S01]  /*1bf0*/  LEA.HI.X.SX32 R173, R19, R65, 0x1, P0 ;  /* 0x0000004113ad7211 */ /* 0x000fe200000f0eff */
[----:B------:R-:W-:Y:S01]  /*1c00*/  IMAD R103, R3, 0x66, RZ ;  /* 0x0000006603677824 */ /* 0x000fe200078e02ff */
[----:B------:R-:W-:Y:S01]  /*1c10*/  LEA R13, R57, R12, 0x1 ;  /* 0x0000000c390d7211 */ /* 0x000fe200078e08ff */
[C---:B------:R-:W-:Y:S01]  /*1c20*/  IMAD R87, R3.reuse, 0x30, RZ ;  /* 0x0000003003577824 */ /* 0x040fe200078e02ff */
[----:B------:R-:W-:Y:S01]  /*1c30*/  LEA R166, P0, R24, R63, 0x1 ;  /* 0x0000003f18a67211 */ /* 0x000fe200078008ff */
[----:B------:R-:W-:Y:S01]  /*1c40*/  IMAD R111, R3, 0x60, RZ ;  /* 0x00000060036f7824 */ /* 0x000fe200078e02ff */
[----:B------:R-:W-:Y:S01]  /*1c50*/  LEA.HI.X.SX32 R169, R21, R65, 0x1, P2 ;  /* 0x0000004115a97211 */ /* 0x000fe200010f0eff */
[----:B------:R-:W-:Y:S01]  /*1c60*/  IMAD R14, R57, 0x2, R13 ;  /* 0x00000002390e7824 */ /* 0x000fe200078e020d */
[----:B------:R-:W-:Y:S01]  /*1c70*/  LEA R162, P2, R26, R63, 0x1 ;  /* 0x0000003f1aa27211 */ /* 0x000fe200078408ff */
[----:B------:R-:W-:Y:S01]  /*1c80*/  IMAD R82, R3, 0x32, RZ ;  /* 0x0000003203527824 */ /* 0x000fe200078e02ff */
[----:B------:R-:W-:Y:S01]  /*1c90*/  LEA.HI.X.SX32 R167, R24, R65, 0x1, P0 ;  /* 0x0000004118a77211 */ /* 0x000fe200000f0eff */
[----:B------:R-:W-:Y:S01]  /*1ca0*/  IMAD R15, R57, 0x2, R14 ;  /* 0x00000002390f7824 */ /* 0x000fe200078e020e */
[-C--:B------:R-:W-:Y:S01]  /*1cb0*/  LEA R160, P0, R2, R63.reuse, 0x1 ;  /* 0x0000003f02a07211 */ /* 0x080fe200078008ff */
[----:B------:R-:W-:Y:S01]  /*1cc0*/  IMAD R85, R3, 0x31, RZ ;  /* 0x0000003103557824 */ /* 0x000fe200078e02ff */
[----:B------:R-:W-:Y:S01]  /*1cd0*/  LEA R170, P1, R20, R63, 0x1 ;  /* 0x0000003f14aa7211 */ /* 0x000fe200078208ff */
[----:B------:R-:W-:Y:S01]  /*1ce0*/  IMAD R16, R57, 0x2, R15 ;  /* 0x0000000239107824 */ /* 0x000fe200078e020f */
[----:B------:R-:W-:Y:S01]  /*1cf0*/  LEA.HI.X.SX32 R163, R26, R65, 0x1, P2 ;  /* 0x000000411aa37211 */ /* 0x000fe200010f0eff */
[----:B------:R-:W-:Y:S01]  /*1d00*/  IMAD R92, R3, 0x6a, RZ ;  /* 0x0000006a035c7824 */ /* 0x000fe200078e02ff */
[----:B------:R-:W-:Y:S01]  /*1d10*/  LEA R156, P2, R5, R63, 0x1 ;  /* 0x0000003f059c7211 */ /* 0x000fe200078408ff */
[----:B------:R-:W-:Y:S01]  /*1d20*/  IMAD R17, R57, 0x2, R16 ;  /* 0x0000000239117824 */ /* 0x000fe200078e0210 */
[-C--:B------:R-:W-:Y:S01]  /*1d30*/  LEA.HI.X.SX32 R161, R2, R65.reuse, 0x1, P0 ;  /* 0x0000004102a17211 */ /* 0x080fe200000f0eff */
        /* <DEDUP_REMOVED lines=9> */
[C---:B------:R-:W-:Y:S01]  /*1dd0*/  LEA R154, P0, R10.reuse, R63, 0x1 ;  /* 0x0000003f0a9a7211 */ /* 0x040fe200078008ff */
        /* <DEDUP_REMOVED lines=20> */
[C---:B------:R-:W-:Y:S01]  /*1f20*/  IMAD R71, R3.reuse, 0x35, RZ ;  /* 0x0000003503477824 */ /* 0x040fe200078e02ff */
[----:B------:R-:W-:Y:S01]  /*1f30*/  LEA.HI.X.SX32 R27, R14, R65, 0x1, P0 ;  /* 0x000000410e1b7211 */ /* 0x000fe200000f0eff */
[----:B------:R-:W-:Y:S01]  /*1f40*/  IMAD R78, R3, 0x72, RZ ;  /* 0x00000072034e7824 */ /* 0x000fe200078e02ff */
[----:B------:R-:W-:Y:S01]  /*1f50*/  LEA R13, R57, R12, 0x1 ;  /* 0x0000000c390d7211 */ /* 0x000fe200078e08ff */
[----:B------:R-:W-:Y:S01]  /*1f60*/  IMAD R70, R3, 0x1b, RZ ;  /* 0x0000001b03467824 */ /* 0x000fe200078e02ff */
        /* <DEDUP_REMOVED lines=9> */
[C---:B------:R-:W-:Y:S01]  /*2000*/  IMAD R74, R3.reuse, 0x74, RZ ;  /* 0x00000074034a7824 */ /* 0x040fe200078e02ff */
[----:B------:R-:W-:Y:S01]  /*2010*/  LEA R38, P0, R2, R63, 0x1 ;  /* 0x0000003f02267211 */ /* 0x000fe200078008ff */
[C---:B------:R-:W-:Y:S01]  /*2020*/  IMAD R75, R3.reuse, 0x1d, RZ ;  /* 0x0000001d034b7824 */ /* 0x040fe200078e02ff */
[-C--:B------:R-:W-:Y:S01]  /*2030*/  LEA.HI.X.SX32 R31, R16, R65.reuse, 0x1, P2 ;  /* 0x00000041101f7211 */ /* 0x080fe200010f0eff */
[C---:B------:R-:W-:Y:S01]  /*2040*/  IMAD R69, R3.reuse, 0x1e, RZ ;  /* 0x0000001e03457824 */ /* 0x040fe200078e02ff */
[----:B------:R-:W-:Y:S01]  /*2050*/  LEA.HI.X.SX32 R35, R18, R65, 0x1, P1 ;  /* 0x0000004112237211 */ /* 0x000fe200008f0eff */
[----:B------:R-:W-:Y:S01]  /*2060*/  IMAD R18, R3, 0x37, RZ ;  /* 0x0000003703127824 */ /* 0x000fe200078e02ff */
[-C--:B------:R-:W-:Y:S01]  /*2070*/  LEA R36, P2, R19, R63.reuse, 0x1 ;  /* 0x0000003f13247211 */ /* 0x080fe200078408ff */
[----:B------:R-:W-:Y:S01]  /*2080*/  IMAD R16, R3, 0x78, RZ ;  /* 0x0000007803107824 */ /* 0x000fe200078e02ff */
[----:B------:R-:W-:Y:S01]  /*2090*/  LEA R40, P1, R5, R63, 0x1 ;  /* 0x0000003f05287211 */ /* 0x000fe200078208ff */
[----:B------:R-:W-:Y:S01]  /*20a0*/  IMAD R81, R3, 0x3c, RZ ;  /* 0x0000003c03517824 */ /* 0x000fe200078e02ff */
[-C--:B------:R-:W-:Y:S01]  /*20b0*/  LEA.HI.X.SX32 R39, R2, R65.reuse, 0x1, P0 ;  /* 0x0000004102277211 */ /* 0x080fe200000f0eff */
[----:B------:R-:W-:Y:S01]  /*20c0*/  IMAD R2, R57, 0x2, R15 ;  /* 0x0000000239027824 */ /* 0x000fe200078e020f */
[-C--:B------:R-:W-:Y:S01]  /*20d0*/  LEA.HI.X.SX32 R37, R19, R65.reuse, 0x1, P2 ;  /* 0x0000004113257211 */ /* 0x080fe200010f0eff */
[----:B------:R-:W-:Y:S01]  /*20e0*/  IMAD R19, R3, 0x39, RZ ;  /* 0x0000003903137824 */ /* 0x000fe200078e02ff */
[----:B------:R-:W-:Y:S01]  /*20f0*/  LEA.HI.X.SX32 R41, R5, R65, 0x1, P1 ;  /* 0x0000004105297211 */ /* 0x000fe200008f0eff */
[----:B------:R-:W-:Y:S01]  /*2100*/  IMAD R5, R57, 0x2, R2 ;  /* 0x0000000239057824 */ /* 0x000fe200078e0202 */
[-C--:B------:R-:W-:Y:S01]  /*2110*/  LEA R42, P2, R10, R63.reuse, 0x1 ;  /* 0x0000003f0a2a7211 */ /* 0x080fe200078408ff */
[C---:B------:R-:W-:Y:S01]  /*2120*/  IMAD R83, R3.reuse, 0x3b, RZ ;  /* 0x0000003b03537824 */ /* 0x040fe200078e02ff */
[-C--:B------:R-:W-:Y:S01]  /*2130*/  LEA R46, P1, R12, R63.reuse, 0x1 ;  /* 0x0000003f0c2e7211 */ /* 0x080fe200078208ff */
[----:B------:R-:W-:Y:S01]  /*2140*/  IMAD R89, R3, 0xf, RZ ;  /* 0x0000000f03597824 */ /* 0x000fe200078e02ff */
[----:B------:R-:W-:Y:S01]  /*2150*/  LEA R44, P0, R11, R63, 0x1 ;  /* 0x0000003f0b2c7211 */ /* 0x000fe200078008ff */
[----:B------:R-:W-:Y:S01]  /*2160*/  IMAD R17, R3, 0x7c, RZ ;  /* 0x0000007c03117824 */ /* 0x000fe200078e02ff */
[-C--:B------:R-:W-:Y:S01]  /*2170*/  LEA.HI.X.SX32 R43, R10, R65.reuse, 0x1, P2 ;  /* 0x000000410a2b7211 */ /* 0x080fe200010f0eff */
[----:B------:R-:W-:Y:S01]  /*2180*/  IMAD R10, R57, 0x2, R5 ;  /* 0x00000002390a7824 */ /* 0x000fe200078e0205 */
[----:B------:R-:W-:Y:S01]  /*2190*/  LEA.HI.X.SX32 R47, R12, R65, 0x1, P1 ;  /* 0x000000410c2f7211 */ /* 0x000fe200008f0eff */
[----:B------:R-:W-:Y:S01]  /*21a0*/  IMAD R12, R3, 0x1c, RZ ;  /* 0x0000001c030c7824 */ /* 0x000fe200078e02ff */
[-C--:B------:R-:W-:Y:S01]  /*21b0*/  LEA R52, P1, R15, R63.reuse, 0x1 ;  /* 0x0000003f0f347211 */ /* 0x080fe200078208ff */
[----:B------:R-:W-:Y:S01]  /*21c0*/  IMAD R95, R3, 0x3d, RZ ;  /* 0x0000003d035f7824 */ /* 0x000fe200078e02ff */
[----:B------:R-:W-:Y:S01]  /*21d0*/  LEA R48, P2, R13, R63, 0x1 ;  /* 0x0000003f0d307211 */ /* 0x000fe200078408ff */
[----:B------:R-:W-:Y:S01]  /*21e0*/  IMAD R97, R3, 0x1f, RZ ;  /* 0x0000001f03617824 */ /* 0x000fe200078e02ff */
[----:B------:R-:W-:Y:S01]  /*21f0*/  LEA.HI.X.SX32 R45, R11, R65, 0x1, P0 ;  /* 0x000000410b2d7211 */ /* 0x000fe200000f0eff */
[C---:B------:R-:W-:Y:S01]  /*2200*/  IMAD.SHL.U32 R68, R3.reuse, 0x4, RZ ;  /* 0x0000000403447824 */ /* 0x040fe200078e00ff */
[----:B------:R-:W-:Y:S01]  /*2210*/  LEA R50, P0, R14, R63, 0x1 ;  /* 0x0000003f0e327211 */ /* 0x000fe200078008ff */
[----:B------:R-:W-:Y:S01]  /*2220*/  IMAD R21, R3, 0x7e, RZ ;  /* 0x0000007e03157824 */ /* 0x000fe200078e02ff */
[-C--:B------:R-:W-:Y:S01]  /*2230*/  LEA.HI.X.SX32 R53, R15, R65.reuse, 0x1, P1 ;  /* 0x000000410f357211 */ /* 0x080fe200008f0eff */
[----:B------:R-:W-:Y:S01]  /*2240*/  IMAD R15, R3, 0x7, RZ ;  /* 0x00000007030f7824 */ /* 0x000fe200078e02ff */
[----:B------:R-:W-:Y:S01]  /*2250*/  LEA.HI.X.SX32 R49, R13, R65, 0x1, P2 ;  /* 0x000000410d317211 */ /* 0x000fe200010f0eff */
[C---:B------:R-:W-:Y:S01]  /*2260*/  IMAD R13, R3.reuse, 0xe, RZ ;  /* 0x0000000e030d7824 */ /* 0x040fe200078e02ff */
[-C--:B------:R-:W-:Y:S01]  /*2270*/  LEA R58, P1, R10, R63.reuse, 0x1 ;  /* 0x0000003f0a3a7211 */ /* 0x080fe200078208ff */
[C---:B------:R-:W-:Y:S01]  /*2280*/  IMAD.SHL.U32 R67, R3.reuse, 0x8, RZ ;  /* 0x0000000803437824 */ /* 0x040fe200078e00ff */
[----:B------:R-:W-:Y:S01]  /*2290*/  LEA R54, P2, R2, R63, 0x1 ;  /* 0x0000003f02367211 */ /* 0x000fe200078408ff */
[----:B------:R-:W-:Y:S01]  /*22a0*/  IMAD.SHL.U32 R66, R3, 0x10, RZ ;  /* 0x0000001003427824 */ /* 0x000fe200078e00ff */
[----:B------:R-:W-:Y:S01]  /*22b0*/  LEA R11, R57, R10, 0x1 ;  /* 0x0000000a390b7211 */ /* 0x000fe200078e08ff */
[C---:B------:R-:W-:Y:S01]  /*22c0*/  IMAD R64, R3.reuse, 0x3f, RZ ;  /* 0x0000003f03407824 */ /* 0x040fe200078e02ff */
[----:B------:R-:W-:Y:S01]  /*22d0*/  LEA.HI.X.SX32 R51, R14, R65, 0x1, P0 ;  /* 0x000000410e337211 */ /* 0x000fe200000f0eff */
[----:B------:R-:W-:Y:S01]  /*22e0*/  IMAD R14, R3, 0x7a, RZ ;  /* 0x0000007a030e7824 */ /* 0x000fe200078e02ff */
[----:B------:R-:W-:-:S02]  /*22f0*/  LEA R56, P0, R5, R63, 0x1 ;  /* 0x0000003f05387211 */ /* 0x000fc400078008ff */
[-C--:B------:R-:W-:Y:S01]  /*2300*/  LEA.HI.X.SX32 R59, R10, R65.reuse, 0x1, P1 ;  /* 0x000000410a3b7211 */ /* 0x080fe200008f0eff */
[----:B------:R-:W-:Y:S01]  /*2310*/  IMAD R10, R3, 0x38, RZ ;  /* 0x00000038030a7824 */ /* 0x000fe200078e02ff */
[----:B------:R-:W-:Y:S01]  /*2320*/  LEA.HI.X.SX32 R55, R2, R65, 0x1, P2 ;  /* 0x0000004102377211 */ /* 0x000fe200010f0eff */
[----:B------:R-:W-:Y:S01]  /*2330*/  IMAD R2, R57, 0x2, R11 ;  /* 0x0000000239027824 */ /* 0x000fe200078e020b */
[-C--:B------:R-:W-:Y:S02]  /*2340*/  IADD3 R230, P1, PT, R187, R22.reuse, RZ ;  /* 0x00000016bbe67210 */ /* 0x080fe40007f3e0ff */
[----:B------:R-:W-:Y:S02]  /*2350*/  LEA R60, P2, R11, R63, 0x1 ;  /* 0x0000003f0b3c7211 */ /* 0x000fe400078408ff */
[----:B------:R-:W-:Y:S01]  /*2360*/  LEA.HI.X.SX32 R57, R5, R65, 0x1, P0 ;  /* 0x0000004105397211 */ /* 0x000fe200000f0eff */
[----:B------:R-:W-:Y:S01]  /*2370*/  IMAD.SHL.U32 R5, R3, 0x2, RZ ;  /* 0x0000000203057824 */ /* 0x000fe200078e00ff */
[----:B------:R-:W-:-:S02]  /*2380*/  IADD3 R234, P0, PT, R177, R22, RZ ;  /* 0x00000016b1ea7210 */ /* 0x000fc40007f1e0ff */
[----:B------:R-:W-:Y:S01]  /*2390*/  LEA.HI.X.SX32 R231, R177, R23, 0x1, P1 ;  /* 0x00000017b1e77211 */ /* 0x000fe200008f0eff */
[----:B------:R-:W-:Y:S01]  /*23a0*/  VIADD R177, R4, UR6 ;  /* 0x0000000604b17c36 */ /* 0x000fe20008000000 */
[-C--:B------:R-:W-:Y:S02]  /*23b0*/  IADD3 R178, P1, PT, R141, R22.reuse, RZ ;  /* 0x000000168db27210 */ /* 0x080fe40007f3e0ff */
[----:B------:R-:W-:Y:S02]  /*23c0*/  LEA R62, P3, R2, R63, 0x1 ;  /* 0x0000003f023e7211 */ /* 0x000fe400078608ff */
[----:B------:R-:W-:Y:S01]  /*23d0*/  LEA.HI.X.SX32 R61, R11, R65, 0x1, P2 ;  /* 0x000000410b3d7211 */ /* 0x000fe200010f0eff */
[----:B------:R-:W-:Y:S01]  /*23e0*/  IMAD R11, R3, 0x3a, RZ ;  /* 0x0000003a030b7824 */ /* 0x000fe200078e02ff */
[----:B------:R-:W-:Y:S02]  /*23f0*/  IADD3 R226, P2, PT, R191, R22, RZ ;  /* 0x00000016bfe27210 */ /* 0x000fe40007f5e0ff */
[----:B------:R-:W-:-:S02]  /*2400*/  LEA.HI.X.SX32 R235, R179, R23, 0x1, P0 ;  /* 0x00000017b3eb7211 */ /* 0x000fc400000f0eff */
[CC--:B------:R-:W-:Y:S02]  /*2410*/  IADD3 R180, P0, PT, R145.reuse, R22.reuse, RZ ;  /* 0x0000001691b47210 */ /* 0x0c0fe40007f1e0ff */
[----:B------:R-:W-:Y:S01]  /*2420*/  LEA.HI.X.SX32 R179, R145, R23, 0x1, P1 ;  /* 0x0000001791b37211 */ /* 0x000fe200008f0eff */
[----:B------:R-:W-:Y:S01]  /*2430*/  STL.64 [R1+0x1e0], R234 ;  /* 0x0001e0ea01007387 */ /* 0x000fe20000100a00 */
[----:B------:R-:W-:Y:S01]  /*2440*/  LEA.HI.X.SX32 R63, R2, R65, 0x1, P3 ;  /* 0x00000041023f7211 */ /* 0x000fe200018f0eff */
[----:B------:R-:W-:Y:S01]  /*2450*/  IMAD R2, R3, 0x3e, RZ ;  /* 0x0000003e03027824 */ /* 0x000fe200078e02ff */
[-C--:B------:R-:W-:Y:S01]  /*2460*/  IADD3 R146, P1, PT, R133, R22.reuse, RZ ;  /* 0x0000001685927210 */ /* 0x080fe20007f3e0ff */
[----:B------:R-:W-:Y:S01]  /*2470*/  STL.64 [R1+0x158], R230 ;  /* 0x000158e601007387 */ /* 0x000fe20000100a00 */
[----:B------:R-:W-:Y:S02]  /*2480*/  IADD3 R218, P3, PT, R203, R22, RZ ;  /* 0x00000016cbda7210 */ /* 0x000fe40007f7e0ff */
[----:B------:R-:W-:-:S02]  /*2490*/  LEA.HI.X.SX32 R227, R151, R23, 0x1, P2 ;  /* 0x0000001797e37211 */ /* 0x000fc400010f0eff */
[-C--:B------:R-:W-:Y:S02]  /*24a0*/  LEA.HI.X.SX32 R181, R147, R23.reuse, 0x1, P0 ;  /* 0x0000001793b57211 */ /* 0x080fe400000f0eff */
[-C--:B------:R-:W-:Y:S01]  /*24b0*/  LEA.HI.X.SX32 R147, R135, R23.reuse, 0x1, P1 ;  /* 0x0000001787937211 */ /* 0x080fe200008f0eff */
[----:B------:R-:W-:Y:S01]  /*24c0*/  STL.64 [R1+0x150], R226 ;  /* 0x000150e201007387 */ /* 0x000fe20000100a00 */
[-C--:B------:R-:W-:Y:S02]  /*24d0*/  LEA.HI.X.SX32 R183, R131, R23.reuse, 0x1, P6 ;  /* 0x0000001783b77211 */ /* 0x080fe400030f0eff */
[-C--:B------:R-:W-:Y:S01]  /*24e0*/  LEA.HI.X.SX32 R219, R137, R23.reuse, 0x1, P3 ;  /* 0x0000001789db7211 */ /* 0x080fe200018f0eff */
[----:B------:R-:W-:Y:S01]  /*24f0*/  STL.64 [R1+0x220], R180 ;  /* 0x000220b401007387 */ /* 0x000fe20000100a00 */
[-C--:B------:R-:W-:Y:S02]  /*2500*/  IADD3 R136, P1, PT, R121, R22.reuse, RZ ;  /* 0x0000001679887210 */ /* 0x080fe40007f3e0ff */
[----:B------:R-:W-:Y:S01]  /*2510*/  LEA.HI.X.SX32 R215, R133, R23, 0x1, P4 ;  /* 0x0000001785d77211 */ /* 0x000fe200020f0eff */
[----:B------:R-:W-:Y:S01]  /*2520*/  STL.64 [R1+0x1d8], R178 ;  /* 0x0001d8b201007387 */ /* 0x000fe20000100a00 */
[----:B------:R-:W-:-:S02]  /*2530*/  IADD3 R132, P6, PT, R116, R22, RZ ;  /* 0x0000001674847210 */ /* 0x000fc40007fde0ff */
[-C--:B------:R-:W-:Y:S01]  /*2540*/  IADD3 R134, P4, PT, R119, R22.reuse, RZ ;  /* 0x0000001677867210 */ /* 0x080fe20007f9e0ff */
[----:B------:R-:W-:Y:S01]  /*2550*/  STL.64 [R1+0x148], R222 ;  /* 0x000148de01007387 */ /* 0x000fe20000100a00 */
[-C--:B------:R-:W-:Y:S02]  /*2560*/  IADD3 R174, P2, PT, R175, R22.reuse, RZ ;  /* 0x00000016afae7210 */ /* 0x080fe40007f5e0ff */
[----:B------:R-:W-:Y:S01]  /*2570*/  IADD3 R148, P0, PT, R149, R22, RZ ;  /* 0x0000001695947210 */ /* 0x000fe20007f1e0ff */
[----:B------:R-:W-:Y:S01]  /*2580*/  STL.64 [R1+0x140], R218 ;  /* 0x000140da01007387 */ /* 0x000fe20000100a00 */
[-C--:B------:R-:W-:Y:S02]  /*2590*/  LEA.HI.X.SX32 R137, R125, R23.reuse, 0x1, P1 ;  /* 0x000000177d897211 */ /* 0x080fe400008f0eff */
[-C--:B------:R-:W-:Y:S01]  /*25a0*/  LEA.HI.X.SX32 R133, R119, R23.reuse, 0x1, P6 ;  /* 0x0000001777857211 */ /* 0x080fe200030f0eff */
[----:B------:R-:W-:Y:S01]  /*25b0*/  STL.64 [R1+0x1d0], R146 ;  /* 0x0001d09201007387 */ /* 0x000fe20000100a00 */
[----:B------:R-:W-:-:S02]  /*25c0*/  LEA.HI.X.SX32 R135, R121, R23, 0x1, P4 ;  /* 0x0000001779877211 */ /* 0x000fc400020f0eff */
[-C--:B------:R-:W-:Y:S01]  /*25d0*/  IADD3 R124, P6, PT, R112, R22.reuse, RZ ;  /* 0x00000016707c7210 */ /* 0x080fe20007fde0ff */
[----:B------:R-:W-:Y:S01]  /*25e0*/  STL.64 [R1+0x138], R214 ;  /* 0x000138d601007387 */ /* 0x000fe20000100a00 */
[-C--:B------:R-:W-:Y:S02]  /*25f0*/  LEA.HI.X.SX32 R175, R116, R23.reuse, 0x1, P2 ;  /* 0x0000001774af7211 */ /* 0x080fe400010f0eff */
[-C--:B------:R-:W-:Y:S01]  /*2600*/  LEA.HI.X.SX32 R149, R114, R23.reuse, 0x1, P0 ;  /* 0x0000001772957211 */ /* 0x080fe200000f0eff */
[----:B------:R-:W-:Y:S01]  /*2610*/  STL.64 [R1+0x130], R182 ;  /* 0x000130b601007387 */ /* 0x000fe20000100a00 */
[----:B------:R-:W-:Y:S02]  /*2620*/  LEA.HI.X.SX32 R125, R113, R23, 0x1, P6 ;  /* 0x00000017717d7211 */ /* 0x000fe400030f0eff */
[-C--:B------:R-:W-:Y:S01]  /*2630*/  IADD3 R142, P5, PT, R143, R22.reuse, RZ ;  /* 0x000000168f8e7210 */ /* 0x080fe20007fbe0ff */
[----:B------:R-:W-:Y:S01]  /*2640*/  STL.64 [R1+0x240], R136 ;  /* 0x0002408801007387 */ /* 0x000fe20000100a00 */
[----:B------:R-:W-:-:S02]  /*2650*/  IADD3 R114, P6, PT, R107, R22, RZ ;  /* 0x000000166b727210 */ /* 0x000fc40007fde0ff */
[-C--:B------:R-:W-:Y:S01]  /*2660*/  LEA.HI.X.SX32 R143, R112, R23.reuse, 0x1, P5 ;  /* 0x00000017708f7211 */ /* 0x080fe200028f0eff */
[----:B------:R-:W-:Y:S01]  /*2670*/  STL.64 [R1+0x218], R134 ;  /* 0x0002188601007387 */ /* 0x000fe20000100a00 */
[-C--:B------:R-:W-:Y:S02]  /*2680*/  IADD3 R118, P0, PT, R115, R22.reuse, RZ ;  /* 0x0000001673767210 */ /* 0x080fe40007f1e0ff */
[-C--:B------:R-:W-:Y:S01]  /*2690*/  IADD3 R138, P3, PT, R139, R22.reuse, RZ ;  /* 0x000000168b8a7210 */ /* 0x080fe20007f7e0ff */
[----:B------:R-:W-:Y:S01]  /*26a0*/  STL.64 [R1+0x1c8], R132 ;  /* 0x0001c88401007387 */ /* 0x000fe20000100a00 */
[-C--:B------:R-:W-:Y:S02]  /*26b0*/  LEA.HI.X.SX32 R115, R108, R23.reuse, 0x1, P6 ;  /* 0x000000176c737211 */ /* 0x080fe400030f0eff */
[----:B------:R-:W-:Y:S01]  /*26c0*/  IADD3 R126, P1, PT, R127, R22, RZ ;  /* 0x000000167f7e7210 */ /* 0x000fe20007f3e0ff */
[----:B------:R-:W-:Y:S01]  /*26d0*/  STL.64 [R1+0x128], R174 ;  /* 0x000128ae01007387 */ /* 0x000fe20000100a00 */
[----:B------:R-:W-:-:S02]  /*26e0*/  LEA.HI.X.SX32 R139, R110, R23, 0x1, P3 ;  /* 0x000000176e8b7211 */ /* 0x000fc400018f0eff */
[-C--:B------:R-:W-:Y:S01]  /*26f0*/  LEA.HI.X.SX32 R127, R104, R23.reuse, 0x1, P1 ;  /* 0x00000017687f7211 */ /* 0x080fe200008f0eff */
[----:B------:R-:W-:Y:S01]  /*2700*/  STL.64 [R1+0x120], R148 ;  /* 0x0001209401007387 */ /* 0x000fe20000100a00 */
[-C--:B------:R-:W-:Y:S02]  /*2710*/  IADD3 R120, P2, PT, R117, R22.reuse, RZ ;  /* 0x0000001675787210 */ /* 0x080fe40007f5e0ff */
[----:B------:R-:W-:Y:S01]  /*2720*/  IADD3 R122, P4, PT, R123, R22, RZ ;  /* 0x000000167b7a7210 */ /* 0x000fe20007f9e0ff */
[----:B------:R0:W-:Y:S01]  /*2730*/  STL.64 [R1+0x1c0], R124 ;  /* 0x0001c07c01007387 */ /* 0x0001e20000100a00 */
[-C--:B------:R-:W-:Y:S02]  /*2740*/  LEA.HI.X.SX32 R121, R99, R23.reuse, 0x1, P2 ;  /* 0x0000001763797211 */ /* 0x080fe400010f0eff */
[-C--:B------:R-:W-:Y:S01]  /*2750*/  LEA.HI.X.SX32 R123, R102, R23.reuse, 0x1, P4 ;  /* 0x00000017667b7211 */ /* 0x080fe200020f0eff */
[----:B------:R-:W-:Y:S01]  /*2760*/  STL.64 [R1+0x118], R142 ;  /* 0x0001188e01007387 */ /* 0x000fe20000100a00 */
[----:B------:R-:W-:-:S02]  /*2770*/  LEA.HI.X.SX32 R119, R98, R23, 0x1, P0 ;  /* 0x0000001762777211 */ /* 0x000fc400000f0eff */
[-C--:B------:R-:W-:Y:S01]  /*2780*/  IADD3 R102, P0, PT, R90, R22.reuse, RZ ;  /* 0x000000165a667210 */ /* 0x080fe20007f1e0ff */
[----:B------:R2:W-:Y:S01]  /*2790*/  STL.64 [R1+0x210], R114 ;  /* 0x0002107201007387 */ /* 0x0005e20000100a00 */
[-C--:B------:R-:W-:Y:S02]  /*27a0*/  IADD3 R112, P1, PT, R105, R22.reuse, RZ ;  /* 0x0000001669707210 */ /* 0x080fe40007f3e0ff */
[-C--:B------:R-:W-:Y:S01]  /*27b0*/  IADD3 R110, P4, PT, R103, R22.reuse, RZ ;  /* 0x00000016676e7210 */ /* 0x080fe20007f9e0ff */
[----:B------:R-:W-:Y:S01]  /*27c0*/  STL.64 [R1+0x110], R138 ;  /* 0x0001108a01007387 */ /* 0x000fe20000100a00 */
[-C--:B0-----:R-:W-:Y:S02]  /*27d0*/  IADD3 R124, P5, PT, R104, R22.reuse, RZ ;  /* 0x00000016687c7210 */ /* 0x081fe40007fbe0ff */
[----:B------:R-:W-:Y:S02]  /*27e0*/  IADD3 R104, P2, PT, R91, R22, RZ ;  /* 0x000000165b687210 */ /* 0x000fe40007f5e0ff */
[----:B------:R-:W-:-:S02]  /*27f0*/  LEA.HI.X.SX32 R125, R107, R23, 0x1, P5 ;  /* 0x000000176b7d7211 */ /* 0x000fc400028f0eff */
[-C--:B------:R-:W-:Y:S02]  /*2800*/  IADD3 R108, P5, PT, R99, R22.reuse, RZ ;  /* 0x00000016636c7210 */ /* 0x080fe40007fbe0ff */
[-C--:B--2---:R-:W-:Y:S01]  /*2810*/  IADD3 R114, P6, PT, R109, R22.reuse, RZ ;  /* 0x000000166d727210 */ /* 0x084fe20007fde0ff */
[----:B------:R0:W-:Y:S01]  /*2820*/  STL.64 [R1+0x1b8], R124 ;  /* 0x0001b87c01007387 */ /* 0x0001e20000100a00 */
[-C--:B------:R-:W-:Y:S02]  /*2830*/  LEA.HI.X.SX32 R109, R101, R23.reuse, 0x1, P5 ;  /* 0x00000017656d7211 */ /* 0x080fe400028f0eff */
[-C--:B------:R-:W-:Y:S01]  /*2840*/  LEA.HI.X.SX32 R105, R93, R23.reuse, 0x1, P2 ;  /* 0x000000175d697211 */ /* 0x080fe200010f0eff */
[----:B------:R2:W-:Y:S01]  /*2850*/  STL.64 [R1+0x108], R126 ;  /* 0x0001087e01007387 */ /* 0x0005e20000100a00 */
[-C--:B------:R-:W-:Y:S02]  /*2860*/  LEA.HI.X.SX32 R103, R91, R23.reuse, 0x1, P0 ;  /* 0x000000175b677211 */ /* 0x080fe400000f0eff */
[----:B------:R-:W-:Y:S01]  /*2870*/  IADD3 R116, P3, PT, R111, R22, RZ ;  /* 0x000000166f747210 */ /* 0x000fe20007f7e0ff */
[----:B------:R3:W-:Y:S01]  /*2880*/  STL.64 [R1+0x1b0], R108 ;  /* 0x0001b06c01007387 */ /* 0x0007e20000100a00 */
[----:B------:R-:W-:-:S02]  /*2890*/  LEA.HI.X.SX32 R115, R85, R23, 0x1, P6 ;  /* 0x0000001755737211 */ /* 0x000fc400030f0eff */
[-C--:B------:R-:W-:Y:S01]  /*28a0*/  LEA.HI.X.SX32 R117, R87, R23.reuse, 0x1, P3 ;  /* 0x0000001757757211 */ /* 0x080fe200018f0eff */
[----:B------:R4:W-:Y:S01]  /*28b0*/  STL.64 [R1+0x100], R122 ;  /* 0x0001007a01007387 */ /* 0x0009e20000100a00 */
[-C--:B------:R-:W-:Y:S02]  /*28c0*/  LEA.HI.X.SX32 R113, R82, R23.reuse, 0x1, P1 ;  /* 0x0000001752717211 */ /* 0x080fe400008f0eff */
[----:B0-----:R-:W-:Y:S02]  /*28d0*/  CS2R R124, SRZ ;  /* 0x00000000007c7805 */ /* 0x001fe4000001ff00 */
[----:B------:R-:W-:Y:S01]  /*28e0*/  LEA.HI.X.SX32 R111, R79, R23, 0x1, P4 ;  /* 0x000000174f6f7211 */ /* 0x000fe200020f0eff */
[----:B------:R0:W-:Y:S01]  /*28f0*/  STL.64 [R1+0xf8], R120 ;  /* 0x0000f87801007387 */ /* 0x0001e20000100a00 */
[----:B------:R-:W-:Y:S02]  /*2900*/  SHF.R.U32.HI R174, RZ, 0x2, R100 ;  /* 0x00000002ffae7819 */ /* 0x000fe40000011664 */
[----:B--2---:R-:W-:-:S02]  /*2910*/  CS2R R126, SRZ ;  /* 0x00000000007e7805 */ /* 0x004fc4000001ff00 */
[----:B------:R-:W-:Y:S01]  /*2920*/  SHF.L.U32 R65, R3, 0x5, RZ ;  /* 0x0000000503417819 */ /* 0x000fe200000006ff */
[----:B------:R2:W-:Y:S01]  /*2930*/  STL.64 [R1+0xf0], R118 ;  /* 0x0000f07601007387 */ /* 0x0005e20000100a00 */
[-C--:B---3--:R-:W-:Y:S02]  /*2940*/  IADD3 R108, P5, PT, R93, R22.reuse, RZ ;  /* 0x000000165d6c7210 */ /* 0x088fe40007fbe0ff */
[----:B------:R-:W-:Y:S02]  /*2950*/  SGXT.U32 R174, R174, 0x3 ;  /* 0x00000003aeae781a */ /* 0x000fe40000000000 */
[----:B----4-:R-:W-:Y:S02]  /*2960*/  CS2R R122, SRZ ;  /* 0x00000000007a7805 */ /* 0x010fe4000001ff00 */
[----:B------:R-:W-:Y:S02]  /*2970*/  LEA.HI.X.SX32 R109, R96, R23, 0x1, P5 ;  /* 0x00000017606d7211 */ /* 0x000fe400028f0eff */
[----:B------:R-:W-:-:S02]  /*2980*/  IADD3 R98, P5, PT, R87, R22, RZ ;  /* 0x0000001657627210 */ /* 0x000fc40007fbe0ff */
[----:B0-----:R-:W-:Y:S02]  /*2990*/  CS2R R120, SRZ ;  /* 0x0000000000787805 */ /* 0x001fe4000001ff00 */
[----:B------:R-:W-:Y:S01]  /*29a0*/  SHF.R.U32.HI R178, RZ, 0x3, R106 ;  /* 0x00000003ffb27819 */ /* 0x000fe2000001166a */
[----:B------:R0:W-:Y:S01]  /*29b0*/  STL.64 [R1+0x250], R108 ;  /* 0x0002506c01007387 */ /* 0x0001e20000100a00 */
[----:B------:R-:W-:Y:S02]  /*29c0*/  LEA.HI.X.SX32 R99, R90, R23, 0x1, P5 ;  /* 0x000000175a637211 */ /* 0x000fe400028f0eff */
[----:B--2---:R-:W-:Y:S02]  /*29d0*/  CS2R R118, SRZ ;  /* 0x0000000000767805 */ /* 0x004fe4000001ff00 */
[----:B------:R-:W-:Y:S01]  /*29e0*/  IADD3 R90, P4, PT, R80, R22, RZ ;  /* 0x00000016505a7210 */ /* 0x000fe20007f9e0ff */
[----:B------:R2:W-:Y:S01]  /*29f0*/  STL.64 [R1+0x238], R104 ;  /* 0x0002386801007387 */ /* 0x0005e20000100a00 */
[----:B------:R-:W-:-:S02]  /*2a00*/  LOP3.LUT R176, R174, 0x8, RZ, 0xfc, !PT ;  /* 0x00000008aeb07812 */ /* 0x000fc400078efcff */
[----:B------:R-:W-:Y:S01]  /*2a10*/  LEA.HI.X.SX32 R91, R10, R23, 0x1, P4 ;  /* 0x000000170a5b7211 */ /* 0x000fe200020f0eff */
[----:B------:R3:W-:Y:S01]  /*2a20*/  STL.64 [R1+0x208], R102 ;  /* 0x0002086601007387 */ /* 0x0007e20000100a00 */
[----:B------:R-:W-:Y:S02]  /*2a30*/  LOP3.LUT R175, R174, 0x10, RZ, 0xfc, !PT ;  /* 0x00000010aeaf7812 */ /* 0x000fe400078efcff */
[----:B------:R-:W-:Y:S01]  /*2a40*/  LOP3.LUT R178, R178, 0xc, RZ, 0xc0, !PT ;  /* 0x0000000cb2b27812 */ /* 0x000fe200078ec0ff */
[----:B------:R-:W-:Y:S01]  /*2a50*/  STL.64 [R1+0x1a8], R98 ;  /* 0x0001a86201007387 */ /* 0x000fe20000100a00 */
[-C--:B0-----:R-:W-:Y:S02]  /*2a60*/  IADD3 R108, P2, PT, R94, R22.reuse, RZ ;  /* 0x000000165e6c7210 */ /* 0x081fe40007f5e0ff */
[----:B------:R-:W-:Y:S01]  /*2a70*/  LEA R176, R176, UR6, 0x4 ;  /* 0x00000006b0b07c11 */ /* 0x000fe2000f8e20ff */
[----:B------:R0:W-:Y:S01]  /*2a80*/  STL.64 [R1+0xe8], R116 ;  /* 0x0000e87401007387 */ /* 0x0001e20000100a00 */
[----:B--2---:R-:W-:-:S02]  /*2a90*/  IADD3 R104, P0, PT, R92, R22, RZ ;  /* 0x000000165c687210 */ /* 0x004fc40007f1e0ff */
[-C--:B------:R-:W-:Y:S01]  /*2aa0*/  IADD3 R92, P6, PT, R86, R22.reuse, RZ ;  /* 0x00000016565c7210 */ /* 0x080fe20007fde0ff */
[----:B------:R2:W-:Y:S01]  /*2ab0*/  STL.64 [R1+0xe0], R114 ;  /* 0x0000e07201007387 */ /* 0x0005e20000100a00 */
[-C--:B---3--:R-:W-:Y:S01]  /*2ac0*/  IADD3 R102, P5, PT, R82, R22.reuse, RZ ;  /* 0x0000001652667210 */ /* 0x088fe20007fbe0ff */
[----:B------:R-:W-:Y:S01]  /*2ad0*/  IMAD.IADD R180, R178, 0x1, R176 ;  /* 0x00000001b2b47824 */ /* 0x000fe200078e02b0 */
[-C--:B------:R-:W-:Y:S02]  /*2ae0*/  LEA.HI.X.SX32 R105, R71, R23.reuse, 0x1, P0 ;  /* 0x0000001747697211 */ /* 0x080fe400000f0eff */
[----:B------:R-:W-:Y:S02]  /*2af0*/  LEA.HI.X.SX32 R103, R84, R23, 0x1, P5 ;  /* 0x0000001754677211 */ /* 0x000fe400028f0eff */
[----:B------:R-:W-:Y:S02]  /*2b00*/  IADD3 R86, P5, PT, R76, R22, RZ ;  /* 0x000000164c567210 */ /* 0x000fe40007fbe0ff */
[----:B0-----:R-:W-:-:S02]  /*2b10*/  CS2R R116, SRZ ;  /* 0x0000000000747805 */ /* 0x001fc4000001ff00 */
[-C--:B------:R-:W-:Y:S01]  /*2b20*/  IADD3 R84, P1, PT, R73, R22.reuse, RZ ;  /* 0x0000001649547210 */ /* 0x080fe20007f3e0ff */
[----:B------:R0:W-:Y:S01]  /*2b30*/  STL.64 [R1+0x1a0], R102 ;  /* 0x0001a06601007387 */ /* 0x0001e20000100a00 */
[-C--:B------:R-:W-:Y:S02]  /*2b40*/  LEA.HI.X.SX32 R87, R77, R23.reuse, 0x1, P5 ;  /* 0x000000174d577211 */ /* 0x080fe400028f0eff */
[----:B--2---:R-:W-:Y:S02]  /*2b50*/  CS2R R114, SRZ ;  /* 0x0000000000727805 */ /* 0x004fe4000001ff00 */
[-C--:B------:R-:W-:Y:S01]  /*2b60*/  LEA.HI.X.SX32 R85, R76, R23.reuse, 0x1, P1 ;  /* 0x000000174c557211 */ /* 0x080fe200008f0eff */
[----:B------:R-:W-:Y:S01]  /*2b70*/  STL.64 [R1+0xd8], R112 ;  /* 0x0000d87001007387 */ /* 0x000fe20000100a00 */
[----:B------:R-:W-:Y:S02]  /*2b80*/  IADD3 R98, P3, PT, R88, R22, RZ ;  /* 0x0000001658627210 */ /* 0x000fe40007f7e0ff */
[-C--:B------:R-:W-:Y:S01]  /*2b90*/  LEA.HI.X.SX32 R109, R73, R23.reuse, 0x1, P2 ;  /* 0x00000017496d7211 */ /* 0x080fe200010f0eff */
[----:B------:R2:W-:Y:S01]  /*2ba0*/  STL.64 [R1+0x200], R86 ;  /* 0x0002005601007387 */ /* 0x0005e20000100a00 */
[----:B------:R-:W-:-:S02]  /*2bb0*/  LEA.HI.X.SX32 R99, R20, R23, 0x1, P3 ;  /* 0x0000001714637211 */ /* 0x000fc400018f0eff */
[-C--:B------:R-:W-:Y:S01]  /*2bc0*/  LEA.HI.X.SX32 R93, R18, R23.reuse, 0x1, P6 ;  /* 0x00000017125d7211 */ /* 0x080fe200030f0eff */
[----:B------:R-:W-:Y:S01]  /*2bd0*/  STL.64 [R1+0xd0], R110 ;  /* 0x0000d06e01007387 */ /* 0x000fe20000100a00 */
[-C--:B0-----:R-:W-:Y:S01]  /*2be0*/  IADD3 R102, P1, PT, R20, R22.reuse, RZ ;  /* 0x0000001614667210 */ /* 0x081fe20007f3e0ff */
[----:B------:R-:W-:Y:S01]  /*2bf0*/  IMAD.MOV.U32 R18, RZ, RZ, -0x800000 ;  /* 0xff800000ff127424 */ /* 0x000fe200078e00ff */
[-C--:B------:R-:W-:Y:S01]  /*2c00*/  IADD3 R76, P6, PT, R10, R22.reuse, RZ ;  /* 0x000000160a4c7210 */ /* 0x080fe20007fde0ff */
[----:B------:R0:W-:Y:S01]  /*2c10*/  STL.64 [R1+0x198], R84 ;  /* 0x0001985401007387 */ /* 0x0001e20000100a00 */
[----:B------:R-:W-:Y:S01]  /*2c20*/  LEA.HI.X.SX32 R103, R70, R23, 0x1, P1 ;  /* 0x0000001746677211 */ /* 0x000fe200008f0eff */
[----:B------:R-:W-:Y:S01]  /*2c30*/  IMAD.MOV.U32 R20, RZ, RZ, -0x800000 ;  /* 0xff800000ff147424 */ /* 0x000fe200078e00ff */
[-C--:B------:R-:W-:Y:S01]  /*2c40*/  IADD3 R70, P3, PT, R12, R22.reuse, RZ ;  /* 0x000000160c467210 */ /* 0x080fe20007f7e0ff */
[----:B------:R-:W-:Y:S01]  /*2c50*/  STL.64 [R1+0xc8], R108 ;  /* 0x0000c86c01007387 */ /* 0x000fe20000100a00 */
[----:B--2---:R-:W-:-:S02]  /*2c60*/  IADD3 R86, P5, PT, R78, R22, RZ ;  /* 0x000000164e567210 */ /* 0x004fc40007fbe0ff */
[----:B------:R-:W-:Y:S02]  /*2c70*/  CS2R R112, SRZ ;  /* 0x0000000000707805 */ /* 0x000fe4000001ff00 */
[-C--:B------:R-:W-:Y:S01]  /*2c80*/  IADD3 R78, P0, PT, R72, R22.reuse, RZ ;  /* 0x00000016484e7210 */ /* 0x080fe20007f1e0ff */
[----:B------:R-:W-:Y:S01]  /*2c90*/  STL.64 [R1+0xc0], R104 ;  /* 0x0000c06801007387 */ /* 0x000fe20000100a00 */
[CC--:B------:R-:W-:Y:S02]  /*2ca0*/  IADD3 R72, P1, PT, R13.reuse, R22.reuse, RZ ;  /* 0x000000160d487210 */ /* 0x0c0fe40007f3e0ff */
[-C--:B------:R-:W-:Y:S01]  /*2cb0*/  LEA.HI.X.SX32 R71, R13, R23.reuse, 0x1, P3 ;  /* 0x000000170d477211 */ /* 0x080fe200018f0eff */
[----:B------:R-:W-:Y:S01]  /*2cc0*/  STL.64 [R1+0x190], R102 ;  /* 0x0001906601007387 */ /* 0x000fe20000100a00 */
[-C--:B------:R-:W-:Y:S02]  /*2cd0*/  LEA.HI.X.SX32 R73, R15, R23.reuse, 0x1, P1 ;  /* 0x000000170f497211 */ /* 0x080fe400008f0eff */
[----:B------:R-:W-:Y:S01]  /*2ce0*/  LEA.HI.X.SX32 R77, R12, R23, 0x1, P6 ;  /* 0x000000170c4d7211 */ /* 0x000fe200030f0eff */
[----:B------:R2:W-:Y:S01]  /*2cf0*/  STL.64 [R1+0xb8], R98 ;  /* 0x0000b86201007387 */ /* 0x0005e20000100a00 */
[----:B0-----:R-:W-:-:S02]  /*2d00*/  IADD3 R84, P2, PT, R74, R22, RZ ;  /* 0x000000164a547210 */ /* 0x001fc40007f5e0ff */
[-C--:B------:R-:W-:Y:S01]  /*2d10*/  LEA.HI.X.SX32 R87, R19, R23.reuse, 0x1, P5 ;  /* 0x0000001713577211 */ /* 0x080fe200028f0eff */
[----:B------:R0:W-:Y:S01]  /*2d20*/  STL.64 [R1+0x230], R72 ;  /* 0x0002304801007387 */ /* 0x0001e20000100a00 */
[-C--:B------:R-:W-:Y:S01]  /*2d30*/  LEA.HI.X.SX32 R85, R11, R23.reuse, 0x1, P2 ;  /* 0x000000170b557211 */ /* 0x080fe200010f0eff */
[----:B------:R-:W-:Y:S01]  /*2d40*/  IMAD.MOV.U32 R19, RZ, RZ, -0x800000 ;  /* 0xff800000ff137424 */ /* 0x000fe200078e00ff */
[-C--:B------:R-:W-:Y:S01]  /*2d50*/  LEA.HI.X.SX32 R79, R83, R23.reuse, 0x1, P0 ;  /* 0x00000017534f7211 */ /* 0x080fe200000f0eff */
[----:B------:R-:W-:Y:S01]  /*2d60*/  STL.64 [R1+0xb0], R92 ;  /* 0x0000b05c01007387 */ /* 0x000fe20000100a00 */
[-C--:B------:R-:W-:Y:S02]  /*2d70*/  IADD3 R12, P4, PT, R17, R22.reuse, RZ ;  /* 0x00000016110c7210 */ /* 0x080fe40007f9e0ff */
[----:B------:R-:W-:Y:S01]  /*2d80*/  IADD3 R10, P0, PT, R5, R22, RZ ;  /* 0x00000016050a7210 */ /* 0x000fe20007f1e0ff */
[----:B------:R3:W-:Y:S01]  /*2d90*/  STL.64 [R1+0x1f8], R70 ;  /* 0x0001f84601007387 */ /* 0x0007e20000100a00 */
[----:B------:R-:W-:-:S02]  /*2da0*/  LEA.HI.X.SX32 R13, R2, R23, 0x1, P4 ;  /* 0x00000017020d7211 */ /* 0x000fc400020f0eff */
[----:B--2---:R-:W-:Y:S02]  /*2db0*/  CS2R R98, SRZ ;  /* 0x0000000000627805 */ /* 0x004fe4000001ff00 */
[----:B------:R-:W-:Y:S01]  /*2dc0*/  LEA R175, R175, UR6, 0x4 ;  /* 0x00000006afaf7c11 */ /* 0x000fe2000f8e20ff */
[----:B------:R2:W-:Y:S01]  /*2dd0*/  STL.64 [R1+0x188], R76 ;  /* 0x0001884c01007387 */ /* 0x0005e20000100a00 */
[----:B0-----:R-:W-:-:S03]  /*2de0*/  IADD3 R72, P1, PT, R16, R22, RZ ;  /* 0x0000001610487210 */ /* 0x001fc60007f3e0ff */
[----:B------:R0:W-:Y:S01]  /*2df0*/  STL.64 [R1+0xa8], R90 ;  /* 0x0000a85a01007387 */ /* 0x0001e20000100a00 */
[----:B------:R-:W-:Y:S01]  /*2e00*/  LEA.HI.X.SX32 R73, R81, R23, 0x1, P1 ;  /* 0x0000001751497211 */ /* 0x000fe200008f0eff */
[----:B------:R-:W-:Y:S01]  /*2e10*/  IMAD.IADD R179, R178, 0x1, R175 ;  /* 0x00000001b2b37824 */ /* 0x000fe200078e02af */
[-C--:B------:R-:W-:Y:S01]  /*2e20*/  LEA R74, P1, R3, R22.reuse, 0x4 ;  /* 0x00000016034a7211 */ /* 0x080fe200078220ff */
[----:B------:R4:W-:Y:S01]  /*2e30*/  STL.64 [R1+0xa0], R86 ;  /* 0x0000a05601007387 */ /* 0x0009e20000100a00 */
[-C--:B---3--:R-:W-:Y:S02]  /*2e40*/  IADD3 R70, P3, PT, R14, R22.reuse, RZ ;  /* 0x000000160e467210 */ /* 0x088fe40007f7e0ff */
[----:B------:R-:W-:Y:S02]  /*2e50*/  CS2R R92, SRZ ;  /* 0x00000000005c7805 */ /* 0x000fe4000001ff00 */
[-C--:B------:R-:W-:Y:S02]  /*2e60*/  IADD3 R14, P6, PT, R11, R22.reuse, RZ ;  /* 0x000000160b0e7210 */ /* 0x080fe40007fde0ff */
[----:B--2---:R-:W-:-:S02]  /*2e70*/  IADD3 R76, P5, PT, R69, R22, RZ ;  /* 0x00000016454c7210 */ /* 0x004fc40007fbe0ff */
[-C--:B------:R-:W-:Y:S02]  /*2e80*/  LEA.HI.X.SX32 R15, R75, R23.reuse, 0x1, P6 ;  /* 0x000000174b0f7211 */ /* 0x080fe400030f0eff */
[----:B0-----:R-:W-:Y:S02]  /*2e90*/  CS2R R90, SRZ ;  /* 0x00000000005a7805 */ /* 0x001fe4000001ff00 */
[----:B------:R-:W-:Y:S02]  /*2ea0*/  IADD3 R16, P6, PT, R81, R22, RZ ;  /* 0x0000001651107210 */ /* 0x000fe40007fde0ff */
[-C--:B------:R-:W-:Y:S01]  /*2eb0*/  LEA.HI.X.SX32 R77, R89, R23.reuse, 0x1, P5 ;  /* 0x00000017594d7211 */ /* 0x080fe200028f0eff */
[----:B------:R0:W-:Y:S01]  /*2ec0*/  STL.64 [R1+0x180], R14 ;  /* 0x0001800e01007387 */ /* 0x0001e20000100a00 */
[----:B------:R-:W-:Y:S02]  /*2ed0*/  LEA.HI.X.SX32 R17, R69, R23, 0x1, P6 ;  /* 0x0000001745117211 */ /* 0x000fe400030f0eff */
[----:B------:R-:W-:-:S02]  /*2ee0*/  CS2R R88, SRZ ;  /* 0x0000000000587805 */ /* 0x000fc4000001ff00 */
[-C--:B------:R-:W-:Y:S01]  /*2ef0*/  LEA.HI.X.SX32 R71, R95, R23.reuse, 0x1, P3 ;  /* 0x000000175f477211 */ /* 0x080fe200018f0eff */
[----:B------:R-:W-:Y:S01]  /*2f00*/  STL.64 [R1+0x98], R84 ;  /* 0x0000985401007387 */ /* 0x000fe20000100a00 */
[-C--:B------:R-:W-:Y:S02]  /*2f10*/  LEA.HI.X.SX32 R11, R3, R23.reuse, 0x1, P0 ;  /* 0x00000017030b7211 */ /* 0x080fe400000f0eff */
[----:B------:R-:W-:Y:S02]  /*2f20*/  CS2R R94, SRZ ;  /* 0x00000000005e7805 */ /* 0x000fe4000001ff00 */
[----:B------:R-:W-:Y:S01]  /*2f30*/  LEA.HI.X.SX32 R75, R67, R23, 0x1, P1 ;  /* 0x00000017434b7211 */ /* 0x000fe200008f0eff */
[----:B------:R2:W-:Y:S01]  /*2f40*/  STL.64 [R1+0x90], R78 ;  /* 0x0000904e01007387 */ /* 0x0005e20000100a00 */
[----:B------:R-:W-:Y:S02]  /*2f50*/  LEA R69, R129, UR6, 0x2 ;  /* 0x0000000681457c11 */ /* 0x000fe4000f8e10ff */
[----:B----4-:R-:W-:-:S02]  /*2f60*/  CS2R R86, SRZ ;  /* 0x0000000000567805 */ /* 0x010fc4000001ff00 */
[----:B------:R-:W-:Y:S01]  /*2f70*/  LOP3.LUT P0, RZ, R100, 0x3, RZ, 0xc0, !PT ;  /* 0x0000000364ff7812 */ /* 0x000fe2000780c0ff */
[----:B------:R3:W-:Y:S01]  /*2f80*/  STL.64 [R1+0x1f0], R76 ;  /* 0x0001f04c01007387 */ /* 0x0007e20000100a00 */
[-C--:B0-----:R-:W-:Y:S01]  /*2f90*/  IADD3 R14, P2, PT, R2, R22.reuse, RZ ;  /* 0x00000016020e7210 */ /* 0x081fe20007f5e0ff */
[----:B------:R-:W-:Y:S01]  /*2fa0*/  IMAD.IADD R181, R69, 0x1, R178 ;  /* 0x0000000145b57824 */ /* 0x000fe200078e02b2 */
[----:B------:R-:W-:Y:S01]  /*2fb0*/  LOP3.LUT R2, R0, 0x60, RZ, 0x3c, !PT ;  /* 0x0000006000027812 */ /* 0x000fe200078e3cff */
[----:B------:R0:W-:Y:S01]  /*2fc0*/  STL.64 [R1+0x178], R16 ;  /* 0x0001781001007387 */ /* 0x0001e20000100a00 */
[----:B------:R-:W-:Y:S02]  /*2fd0*/  LEA.HI.X.SX32 R15, R97, R23, 0x1, P2 ;  /* 0x00000017610f7211 */ /* 0x000fe400010f0eff */
[----:B------:R-:W-:Y:S02]  /*2fe0*/  CS2R R96, SRZ ;  /* 0x0000000000607805 */ /* 0x000fe4000001ff00 */
[-C--:B------:R-:W-:Y:S01]  /*2ff0*/  IADD3 R2, P4, PT, R21, R22.reuse, RZ ;  /* 0x0000001615027210 */ /* 0x080fe20007f9e0ff */
[----:B------:R4:W-:Y:S01]  /*3000*/  STL.64 [R1+0x88], R72 ;  /* 0x0000884801007387 */ /* 0x0009e20000100a00 */
[----:B--2---:R-:W-:-:S02]  /*3010*/  LEA R78, P5, R3, R22, 0x2 ;  /* 0x00000016034e7211 */ /* 0x004fc400078a10ff */
[----:B------:R-:W-:Y:S01]  /*3020*/  CS2R R84, SRZ ;  /* 0x0000000000547805 */ /* 0x000fe2000001ff00 */
[----:B------:R-:W-:Y:S01]  /*3030*/  IMAD.MOV.U32 R67, RZ, RZ, 0x3f800000 ;  /* 0x3f800000ff437424 */ /* 0x000fe200078e00ff */
[-C--:B---3--:R-:W-:Y:S01]  /*3040*/  LEA R76, P6, R3, R22.reuse, 0x3 ;  /* 0x00000016034c7211 */ /* 0x088fe200078c18ff */
[----:B------:R2:W-:Y:S01]  /*3050*/  STL.64 [R1+0x80], R70 ;  /* 0x0000804601007387 */ /* 0x0005e20000100a00 */
[-C--:B------:R-:W-:Y:S02]  /*3060*/  LEA.HI.X.SX32 R79, R5, R23.reuse, 0x1, P5 ;  /* 0x00000017054f7211 */ /* 0x080fe400028f0eff */
[----:B------:R-:W-:Y:S01]  /*3070*/  LEA.HI.X.SX32 R77, R68, R23, 0x1, P6 ;  /* 0x00000017444d7211 */ /* 0x000fe200030f0eff */
[----:B------:R-:W-:Y:S01]  /*3080*/  STL.64 [R1+0x170], R14 ;  /* 0x0001700e01007387 */ /* 0x000fe20000100a00 */
[----:B0-----:R-:W-:Y:S02]  /*3090*/  LOP3.LUT R16, R128, 0x18, R174, 0xfe, !PT ;  /* 0x0000001880107812 */ /* 0x001fe400078efeae */
[----:B----4-:R-:W-:Y:S01]  /*30a0*/  LEA R72, P3, R3, R22, 0x5 ;  /* 0x0000001603487211 */ /* 0x010fe200078628ff */
[----:B------:R0:W-:Y:S01]  /*30b0*/  STL.64 [R1+0x260], R10 ;  /* 0x0002600a01007387 */ /* 0x0001e20000100a00 */
[----:B------:R-:W-:-:S02]  /*30c0*/  MOV R17, 0xff800000 ;  /* 0xff80000000117802 */ /* 0x000fc40000000f00 */
[-C--:B------:R-:W-:Y:S01]  /*30d0*/  LEA.HI.X.SX32 R73, R66, R23.reuse, 0x1, P3 ;  /* 0x0000001742497211 */ /* 0x080fe200018f0eff */
[----:B------:R3:W-:Y:S01]  /*30e0*/  STL.64 [R1+0x78], R12 ;  /* 0x0000780c01007387 */ /* 0x0007e20000100a00 */
[----:B--2---:R-:W-:Y:S01]  /*30f0*/  LEA R70, P2, R3, R22, 0x6 ;  /* 0x0000001603467211 */ /* 0x004fe200078430ff */
[----:B------:R-:W-:Y:S01]  /*3100*/  IMAD.MOV.U32 R66, RZ, RZ, 0x3f800000 ;  /* 0x3f800000ff427424 */ /* 0x000fe200078e00ff */
[----:B------:R-:W-:Y:S01]  /*3110*/  LOP3.LUT R3, R0, 0x40, RZ, 0x3c, !PT ;  /* 0x0000004000037812 */ /* 0x000fe200078e3cff */
[----:B------:R-:W-:Y:S01]  /*3120*/  STL.64 [R1+0x258], R78 ;  /* 0x0002584e01007387 */ /* 0x000fe20000100a00 */
[-C--:B------:R-:W-:Y:S01]  /*3130*/  LEA.HI.X.SX32 R71, R65, R23.reuse, 0x1, P2 ;  /* 0x0000001741477211 */ /* 0x080fe200010f0eff */
[----:B------:R-:W-:Y:S01]  /*3140*/  IMAD.MOV.U32 R65, RZ, RZ, 0x3f800000 ;  /* 0x3f800000ff417424 */ /* 0x000fe200078e00ff */
[----:B------:R-:W-:Y:S01]  /*3150*/  LEA.HI.X.SX32 R3, R64, R23, 0x1, P4 ;  /* 0x0000001740037211 */ /* 0x000fe200020f0eff */
[----:B0-----:R-:W-:Y:S01]  /*3160*/  IMAD.SHL.U32 R10, R106, 0x2, RZ ;  /* 0x000000026a0a7824 */ /* 0x001fe200078e00ff */
[C-C-:B------:R-:W-:Y:S01]  /*3170*/  LOP3.LUT R14, R128.reuse, 0x8, R174.reuse, 0xfe, !PT ;  /* 0x00000008800e7812 */ /* 0x140fe200078efeae */
[----:B------:R-:W-:Y:S01]  /*3180*/  STL.64 [R1+0x248], R76 ;  /* 0x0002484c01007387 */ /* 0x000fe20000100a00 */
[----:B------:R-:W-:Y:S01]  /*3190*/  LOP3.LUT R15, R128, 0x10, R174, 0xfe, !PT ;  /* 0x00000010800f7812 */ /* 0x000fe200078efeae */
[----:B---3--:R-:W-:Y:S01]  /*31a0*/  IMAD.MOV.U32 R12, RZ, RZ, RZ ;  /* 0x000000ffff0c7224 */ /* 0x008fe200078e00ff */
[C---:B------:R-:W-:Y:S01]  /*31b0*/  LOP3.LUT R13, R174.reuse, R128, RZ, 0xfc, !PT ;  /* 0x00000080ae0d7212 */ /* 0x040fe200078efcff */
[----:B------:R-:W-:Y:S01]  /*31c0*/  STL.64 [R1+0x228], R74 ;  /* 0x0002284a01007387 */ /* 0x000fe20000100a00 */
[----:B------:R-:W-:Y:S01]  /*31d0*/  LOP3.LUT R174, R174, 0x18, RZ, 0xfc, !PT ;  /* 0x00000018aeae7812 */ /* 0x000fe200078efcff */
[----:B------:R-:W-:Y:S01]  /*31e0*/  IMAD.MOV.U32 R64, RZ, RZ, 0x3f800000 ;  /* 0x3f800000ff407424 */ /* 0x000fe200078e00ff */
[----:B------:R-:W-:Y:S01]  /*31f0*/  LOP3.LUT R4, R10, 0x20, RZ, 0x3c, !PT ;  /* 0x000000200a047812 */ /* 0x000fe200078e3cff */
[----:B------:R-:W-:Y:S01]  /*3200*/  STL.64 [R1+0x1e8], R72 ;  /* 0x0001e84801007387 */ /* 0x000fe20000100a00 */
[----:B------:R-:W-:-:S02]  /*3210*/  LEA R174, R174, UR6, 0x4 ;  /* 0x00000006aeae7c11 */ /* 0x000fc4000f8e20ff */
[----:B------:R-:W-:Y:S01]  /*3220*/  LOP3.LUT R4, R10, 0x50, RZ, 0x3c, !PT ;  /* 0x000000500a047812 */ /* 0x000fe200078e3cff */
[----:B------:R-:W-:Y:S01]  /*3230*/  STL.64 [R1+0x168], R70 ;  /* 0x0001684601007387 */ /* 0x000fe20000100a00 */
[----:B------:R-:W-:Y:S01]  /*3240*/  LEA R11, R106, UR6, 0x2 ;  /* 0x000000066a0b7c11 */ /* 0x000fe2000f8e10ff */
[----:B------:R-:W-:Y:S01]  /*3250*/  IMAD.MOV.U32 R11, RZ, RZ, RZ ;  /* 0x000000ffff0b7224 */ /* 0x000fe200078e00ff */
[----:B------:R-:W-:Y:S01]  /*3260*/  LOP3.LUT R4, R6, 0x20, RZ, 0x3c, !PT ;  /* 0x0000002006047812 */ /* 0x000fe200078e3cff */
[----:B------:R0:W-:Y:S01]  /*3270*/  STL.64 [R1+0x70], R2 ;  /* 0x0000700201007387 */ /* 0x0001e20000100a00 */
[----:B------:R-:W-:Y:S02]  /*3280*/  IADD3 R178, PT, PT, R178, R174, RZ ;  /* 0x000000aeb2b27210 */ /* 0x000fe40007ffe0ff */
[----:B------:R-:W-:Y:S02]  /*3290*/  LOP3.LUT R4, R9, 0x40, RZ, 0x3c, !PT ;  /* 0x0000004009047812 */ /* 0x000fe400078e3cff */
[----:B0-----:R-:W-:-:S02]  /*32a0*/  LOP3.LUT R2, R10, 0x10, RZ, 0x3c, !PT ;  /* 0x000000100a027812 */ /* 0x001fc400078e3cff */
[C---:B------:R-:W-:Y:S02]  /*32b0*/  LOP3.LUT R3, R10.reuse, 0x30, RZ, 0x3c, !PT ;  /* 0x000000300a037812 */ /* 0x040fe400078e3cff */
[C---:B------:R-:W-:Y:S02]  /*32c0*/  LOP3.LUT R2, R10.reuse, 0x40, RZ, 0x3c, !PT ;  /* 0x000000400a027812 */ /* 0x040fe400078e3cff */
[C---:B------:R-:W-:Y:S02]  /*32d0*/  LOP3.LUT R3, R10.reuse, 0x60, RZ, 0x3c, !PT ;  /* 0x000000600a037812 */ /* 0x040fe400078e3cff */
[----:B------:R-:W-:Y:S02]  /*32e0*/  LOP3.LUT R2, R10, 0x70, RZ, 0x3c, !PT ;  /* 0x000000700a027812 */ /* 0x000fe400078e3cff */
[----:B------:R-:W-:Y:S02]  /*32f0*/  LOP3.LUT R3, R7, 0x40, RZ, 0x3c, !PT ;  /* 0x0000004007037812 */ /* 0x000fe400078e3cff */
[----:B------:R-:W-:-:S02]  /*3300*/  LOP3.LUT R2, R9, 0x20, RZ, 0x3c, !PT ;  /* 0x0000002009027812 */ /* 0x000fc400078e3cff */
[----:B------:R-:W-:Y:S02]  /*3310*/  LOP3.LUT R3, R9, 0x60, RZ, 0x3c, !PT ;  /* 0x0000006009037812 */ /* 0x000fe400078e3cff */
[----:B-1----:R-:W-:-:S07]  /*3320*/  LOP3.LUT R2, R8, 0x40, RZ, 0x3c, !PT ;  /* 0x0000004008027812 */ /* 0x002fce00078e3cff */
.L_x_1:
[----:B------:R-:W2:Y:S04]  /*3330*/  LDL.64 R76, [R1+0x248] ;  /* 0x00024800014c7983 */ /* 0x000ea80000100a00 */
[----:B------:R-:W3:Y:S04]  /*3340*/  LDL.64 R108, [R1+0x208] ;  /* 0x00020800016c7983 */ /* 0x000ee80000100a00 */
[----:B------:R-:W4:Y:S04]  /*3350*/  LDL.64 R4, [R1+0x250] ;  /* 0x0002500001047983 */ /* 0x000f280000100a00 */
[----:B------:R-:W5:Y:S04]  /*3360*/  LDL.64 R74, [R1+0x240] ;  /* 0x00024000014a7983 */ /* 0x000f680000100a00 */
[----:B------:R-:W4:Y:S04]  /*3370*/  LDL.64 R68, [R1+0x238] ;  /* 0x0002380001447983 */ /* 0x000f280000100a00 */
[----:B------:R-:W5:Y:S04]  /*3380*/  LDL.64 R78, [R1+0x260] ;  /* 0x00026000014e7983 */ /* 0x000f680000100a00 */
        /* <DEDUP_REMOVED lines=11> */
[----:B------:R-:W5:Y:S01]  /*3440*/  LDL.64 R202, [R1+0x188] ;  /* 0x0001880001ca7983 */ /* 0x000f620000100a00 */
[----:B------:R-:W-:-:S03]  /*3450*/  IMAD.WIDE R2, R11, 0x2, R22 ;  /* 0x000000020b027825 */ /* 0x000fc600078e0216 */
[----:B------:R-:W5:Y:S04]  /*3460*/  LDL.64 R70, [R1+0x230] ;  /* 0x0002300001467983 */ /* 0x000f680000100a00 */
[----:B------:R-:W5:Y:S04]  /*3470*/  LDL.64 R80, [R1+0x220] ;  /* 0x0002200001507983 */ /* 0x000f680000100a00 */
[----:B------:R-:W5:Y:S04]  /*3480*/  LDL.64 R136, [R1+0x1d8] ;  /* 0x0001d80001887983 */ /* 0x000f680000100a00 */
[----:B------:R-:W5:Y:S04]  /*3490*/  LDL.64 R142, [R1+0x1c0] ;  /* 0x0001c000018e7983 */ /* 0x000f680000100a00 */
[----:B------:R-:W5:Y:S04]  /*34a0*/  LDG.E.U16 R2, desc[UR10][R2.64] ;  /* 0x0000000a02027981 */ /* 0x000f68000c1e1500 */
        /* <DEDUP_REMOVED lines=15> */
[----:B--2---:R-:W-:-:S05]  /*35a0*/  IMAD.WIDE R76, R11, 0x2, R76 ;  /* 0x000000020b4c7825 */ /* 0x004fca00078e024c */
[----:B------:R3:W2:Y:S02]  /*35b0*/  LDG.E.U16 R107, desc[UR10][R76.64] ;  /* 0x0000000a4c6b7981 */ /* 0x0006a4000c1e1500 */
[C---:B---3--:R-:W-:Y:S02]  /*35c0*/  IMAD.WIDE R76, R11.reuse, 0x2, R108 ;  /* 0x000000020b4c7825 */ /* 0x048fe400078e026c */
[----:B------:R-:W3:Y:S02]  /*35d0*/  LDL.64 R108, [R1+0x1b0] ;  /* 0x0001b000016c7983 */ /* 0x000ee40000100a00 */
[C---:B----4-:R-:W-:Y:S02]  /*35e0*/  IMAD.WIDE R4, R11.reuse, 0x2, R4 ;  /* 0x000000020b047825 */ /* 0x050fe400078e0204 */
[----:B------:R-:W4:Y:S02]  /*35f0*/  LDG.E.U16 R106, desc[UR10][R76.64] ;  /* 0x0000000a4c6a7981 */ /* 0x000f24000c1e1500 */
[----:B-----5:R-:W-:-:S04]  /*3600*/  IMAD.WIDE R74, R11, 0x2, R74 ;  /* 0x000000020b4a7825 */ /* 0x020fc800078e024a */
[----:B------:R-:W-:-:S04]  /*3610*/  IMAD.WIDE R68, R11, 0x2, R68 ;  /* 0x000000020b447825 */ /* 0x000fc800078e0244 */
[C---:B------:R-:W-:Y:S02]  /*3620*/  IMAD.WIDE R102, R11.reuse, 0x2, R78 ;  /* 0x000000020b667825 */ /* 0x040fe400078e024e */
[----:B------:R0:W5:Y:S04]  /*3630*/  LDG.E.U16 R79, desc[UR10][R4.64] ;  /* 0x0000000a044f7981 */ /* 0x000168000c1e1500 */
[----:B------:R1:W2:Y:S01]  /*3640*/  LDG.E.U16 R78, desc[UR10][R68.64] ;  /* 0x0000000a444e7981 */ /* 0x0002a2000c1e1500 */
[----:B------:R-:W-:-:S03]  /*3650*/  IMAD.WIDE R82, R11, 0x2, R82 ;  /* 0x000000020b527825 */ /* 0x000fc600078e0252 */
[----:B------:R-:W2:Y:S01]  /*3660*/  LDG.E.U16 R102, desc[UR10][R102.64] ;  /* 0x0000000a66667981 */ /* 0x000ea2000c1e1500 */
[----:B0-----:R-:W-:-:S03]  /*3670*/  IMAD.WIDE R4, R11, 0x2, R100 ;  /* 0x000000020b047825 */ /* 0x001fc600078e0264 */
[----:B------:R0:W2:Y:S01]  /*3680*/  LDG.E.U16 R101, desc[UR10][R74.64] ;  /* 0x0000000a4a657981 */ /* 0x0000a2000c1e1500 */
[----:B-1----:R-:W-:-:S03]  /*3690*/  IMAD.WIDE R68, R11, 0x2, R130 ;  /* 0x000000020b447825 */ /* 0x002fc600078e0282 */
[----:B------:R-:W2:Y:S01]  /*36a0*/  LDL.64 R130, [R1+0x1a0] ;  /* 0x0001a00001827983 */ /* 0x000ea20000100a00 */
[----:B------:R-:W-:-:S03]  /*36b0*/  IMAD.WIDE R76, R11, 0x2, R128 ;  /* 0x000000020b4c7825 */ /* 0x000fc600078e0280 */
[----:B------:R1:W4:Y:S01]  /*36c0*/  LDG.E.U16 R100, desc[UR10][R68.64] ;  /* 0x0000000a44647981 */ /* 0x000322000c1e1500 */
[----:B0-----:R-:W-:-:S03]  /*36d0*/  IMAD.WIDE R74, R11, 0x2, R132 ;  /* 0x000000020b4a7825 */ /* 0x001fc600078e0284 */
[----:B------:R-:W4:Y:S01]  /*36e0*/  LDL.64 R132, [R1+0x1a8] ;  /* 0x0001a80001847983 */ /* 0x000f220000100a00 */
[----:B------:R-:W-:-:S03]  /*36f0*/  IMAD.WIDE R104, R11, 0x2, R104 ;  /* 0x000000020b687825 */ /* 0x000fc600078e0268 */
[----:B------:R-:W5:Y:S01]  /*3700*/  LDL.64 R128, [R1+0x198] ;  /* 0x0001980001807983 */ /* 0x000f620000100a00 */
[----:B-1----:R-:W-:-:S03]  /*3710*/  IMAD.WIDE R68, R11, 0x2, R148 ;  /* 0x000000020b447825 */ /* 0x002fc600078e0294 */
[----:B------:R-:W5:Y:S04]  /*3720*/  LDL.64 R148, [R1+0x180] ;  /* 0x0001800001947983 */ /* 0x000f680000100a00 */
[----:B------:R0:W5:Y:S04]  /*3730*/  LDG.E.U16 R135, desc[UR10][R82.64] ;  /* 0x0000000a52877981 */ /* 0x000168000c1e1500 */
[----:B------:R1:W5:Y:S01]  /*3740*/  LDG.E.U16 R3, desc[UR10][R104.64] ;  /* 0x0000000a68037981 */ /* 0x000362000c1e1500 */
[----:B------:R-:W-:-:S03]  /*3750*/  IMAD.WIDE R110, R11, 0x2, R110 ;  /* 0x000000020b6e7825 */ /* 0x000fc600078e026e */
[----:B------:R-:W5:Y:S01]  /*3760*/  LDG.E.U16 R77, desc[UR10][R76.64] ;  /* 0x0000000a4c4d7981 */ /* 0x000f62000c1e1500 */
[----:B0-----:R-:W-:-:S03]  /*3770*/  IMAD.WIDE R82, R11, 0x2, R146 ;  /* 0x000000020b527825 */ /* 0x001fc600078e0292 */
[----:B------:R-:W5:Y:S01]  /*3780*/  LDL.64 R146, [R1+0x178] ;  /* 0x0001780001927983 */ /* 0x000f620000100a00 */
[----:B-1----:R-:W-:-:S03]  /*3790*/  IMAD.WIDE R104, R11, 0x2, R144 ;  /* 0x000000020b687825 */ /* 0x002fc600078e0290 */
[----:B------:R-:W5:Y:S04]  /*37a0*/  LDL.64 R144, [R1+0x170] ;  /* 0x0001700001907983 */ /* 0x000f680000100a00 */
[----:B------:R0:W5:Y:S04]  /*37b0*/  LDG.E.U16 R76, desc[UR10][R110.64] ;  /* 0x0000000a6e4c7981 */ /* 0x000168000c1e1500 */
[----:B------:R-:W5:Y:S01]  /*37c0*/  LDG.E.U16 R69, desc[UR10][R68.64] ;  /* 0x0000000a44457981 */ /* 0x000f62000c1e1500 */
[----:B------:R-:W-:-:S03]  /*37d0*/  IMAD.WIDE R70, R11, 0x2, R70 ;  /* 0x000000020b467825 */ /* 0x000fc600078e0246 */
[----:B------:R1:W5:Y:S01]  /*37e0*/  LDG.E.U16 R134, desc[UR10][R82.64] ;  /* 0x0000000a52867981 */ /* 0x000362000c1e1500 */
[----:B0-----:R-:W-:-:S03]  /*37f0*/  IMAD.WIDE R110, R11, 0x2, R140 ;  /* 0x000000020b6e7825 */ /* 0x001fc600078e028c */
[----:B------:R-:W5:Y:S01]  /*3800*/  LDL.64 R140, [R1+0x138] ;  /* 0x00013800018c7983 */ /* 0x000f620000100a00 */
[----:B------:R-:W-:-:S03]  /*3810*/  IMAD.WIDE R80, R11, 0x2, R80 ;  /* 0x000000020b507825 */ /* 0x000fc600078e0250 */
[----:B------:R-:W5:Y:S01]  /*3820*/  LDG.E.U16 R70, desc[UR10][R70.64] ;  /* 0x0000000a46467981 */ /* 0x000f62000c1e1500 */
[----:B---3--:R-:W-:-:S03]  /*3830*/  IMAD.WIDE R108, R11, 0x2, R108 ;  /* 0x000000020b6c7825 */ /* 0x008fc600078e026c */
[----:B------:R-:W3:Y:S04]  /*3840*/  LDG.E.U16 R4, desc[UR10][R4.64] ;  /* 0x0000000a04047981 */ /* 0x000ee8000c1e1500 */
[----:B------:R0:W3:Y:S01]  /*3850*/  LDG.E.U16 R68, desc[UR10][R108.64] ;  /* 0x0000000a6c447981 */ /* 0x0000e2000c1e1500 */
[----:B------:R-:W-:-:S03]  /*3860*/  IMAD.WIDE R136, R11, 0x2, R136 ;  /* 0x000000020b887825 */ /* 0x000fc600078e0288 */
[----:B------:R-:W3:Y:S01]  /*3870*/  LDG.E.U16 R80, desc[UR10][R80.64] ;  /* 0x0000000a50507981 */ /* 0x000ee2000c1e1500 */
[----:B-1----:R-:W-:-:S03]  /*3880*/  IMAD.WIDE R82, R11, 0x2, R142 ;  /* 0x000000020b527825 */ /* 0x002fc600078e028e */
[----:B------:R-:W3:Y:S01]  /*3890*/  LDL.64 R142, [R1+0x140] ;  /* 0x00014000018e7983 */ /* 0x000ee20000100a00 */
[----:B0-----:R-:W-:-:S03]  /*38a0*/  IMAD.WIDE R108, R11, 0x2, R202 ;  /* 0x000000020b6c7825 */ /* 0x001fc600078e02ca */
[----:B------:R-:W3:Y:S04]  /*38b0*/  LDL.64 R202, [R1+0x128] ;  /* 0x0001280001ca7983 */ /* 0x000ee80000100a00 */
[----:B------:R-:W3:Y:S04]  /*38c0*/  LDG.E.U16 R136, desc[UR10][R136.64] ;  /* 0x0000000a88887981 */ /* 0x000ee8000c1e1500 */
[----:B------:R-:W3:Y:S01]  /*38d0*/  LDG.E.U16 R105, desc[UR10][R104.64] ;  /* 0x0000000a68697981 */ /* 0x000ee2000c1e1500 */
[----:B------:R-:W-:-:S03]  /*38e0*/  IMAD.WIDE R72, R11, 0x2, R72 ;  /* 0x000000020b487825 */ /* 0x000fc600078e0248 */
[----:B------:R-:W3:Y:S01]  /*38f0*/  LDG.E.U16 R83, desc[UR10][R82.64] ;  /* 0x0000000a52537981 */ /* 0x000ee2000c1e1500 */
[----:B--2---:R-:W-:-:S03]  /*3900*/  IMAD.WIDE R130, R11, 0x2, R130 ;  /* 0x000000020b827825 */ /* 0x004fc600078e0282 */
[----:B------:R-:W2:Y:S04]  /*3910*/  LDG.E.U16 R137, desc[UR10][R110.64] ;  /* 0x0000000a6e897981 */ /* 0x000ea8000c1e1500 */
[----:B------:R-:W2:Y:S01]  /*3920*/  LDG.E.U16 R81, desc[UR10][R130.64] ;  /* 0x0000000a82517981 */ /* 0x000ea2000c1e1500 */
[----:B----4-:R-:W-:-:S03]  /*3930*/  IMAD.WIDE R132, R11, 0x2, R132 ;  /* 0x000000020b847825 */ /* 0x010fc600078e0284 */
[----:B------:R-:W4:Y:S01]  /*3940*/  LDG.E.U16 R104, desc[UR10][R108.64] ;  /* 0x0000000a6c687981 */ /* 0x000f22000c1e1500 */
[----:B-----5:R-:W-:-:S03]  /*3950*/  IMAD.WIDE R128, R11, 0x2, R128 ;  /* 0x000000020b807825 */ /* 0x020fc600078e0280 */
[----:B------:R0:W5:Y:S04]  /*3960*/  LDG.E.U16 R71, desc[UR10][R132.64] ;  /* 0x0000000a84477981 */ /* 0x000168000c1e1500 */
[----:B------:R1:W2:Y:S04]  /*3970*/  LDG.E.U16 R5, desc[UR10][R128.64] ;  /* 0x0000000a80057981 */ /* 0x0002a8000c1e1500 */
[----:B------:R-:W2:Y:S01]  /*3980*/  LDG.E.U16 R72, desc[UR10][R72.64] ;  /* 0x0000000a48487981 */ /* 0x000ea2000c1e1500 */
[----:B0-----:R-:W-:-:S03]  /*3990*/  IMAD.WIDE R132, R11, 0x2, R148 ;  /* 0x000000020b847825 */ /* 0x001fc600078e0294 */
[----:B------:R-:W2:Y:S01]  /*39a0*/  LDL.64 R148, [R1+0x120] ;  /* 0x0001200001947983 */ /* 0x000ea20000100a00 */
[----:B------:R-:W-:-:S03]  /*39b0*/  IMAD.WIDE R110, R11, 0x2, R190 ;  /* 0x000000020b6e7825 */ /* 0x000fc600078e02be */
[----:B------:R-:W4:Y:S01]  /*39c0*/  LDL.64 R190, [R1+0xe0] ;  /* 0x0000e00001be7983 */ /* 0x000f220000100a00 */
[----:B------:R-:W-:-:S03]  /*39d0*/  IMAD.WIDE R130, R11, 0x2, R146 ;  /* 0x000000020b827825 */ /* 0x000fc600078e0292 */
[----:B------:R0:W4:Y:S01]  /*39e0*/  LDG.E.U16 R73, desc[UR10][R110.64] ;  /* 0x0000000a6e497981 */ /* 0x000122000c1e1500 */
[----:B-1----:R-:W-:-:S03]  /*39f0*/  IMAD.WIDE R128, R11, 0x2, R144 ;  /* 0x000000020b807825 */ /* 0x002fc600078e0290 */
[----:B------:R-:W4:Y:S01]  /*3a00*/  LDL.64 R146, [R1+0xe8] ;  /* 0x0000e80001927983 */ /* 0x000f220000100a00 */
[----:B------:R-:W-:-:S03]  /*3a10*/  IMAD.WIDE R108, R11, 0x2, R186 ;  /* 0x000000020b6c7825 */ /* 0x000fc600078e02ba */
[----:B------:R-:W5:Y:S04]  /*3a20*/  LDL.64 R144, [R1+0xa8] ;  /* 0x0000a80001907983 */ /* 0x000f680000100a00 */
[----:B------:R-:W5:Y:S01]  /*3a30*/  LDL.64 R186, [R1+0xd8] ;  /* 0x0000d80001ba7983 */ /* 0x000f620000100a00 */
[----:B0-----:R-:W-:-:S03]  /*3a40*/  IMAD.WIDE R110, R11, 0x2, R150 ;  /* 0x000000020b6e7825 */ /* 0x001fc600078e0296 */
[----:B------:R0:W5:Y:S04]  /*3a50*/  LDG.E.U16 R21, desc[UR10][R128.64] ;  /* 0x0000000a80157981 */ /* 0x000168000c1e1500 */
[----:B------:R-:W5:Y:S04]  /*3a60*/  LDL.64 R150, [R1+0x98] ;  /* 0x0000980001967983 */ /* 0x000f680000100a00 */
[----:B------:R1:W5:Y:S01]  /*3a70*/  LDG.E.U16 R82, desc[UR10][R132.64] ;  /* 0x0000000a84527981 */ /* 0x000362000c1e1500 */
[----:B0-----:R-:W-:-:S03]  /*3a80*/  IMAD.WIDE R128, R11, 0x2, R196 ;  /* 0x000000020b807825 */ /* 0x001fc600078e02c4 */
[----:B------:R-:W5:Y:S04]  /*3a90*/  LDL.64 R196, [R1+0x108] ;  /* 0x0001080001c47983 */ /* 0x000f680000100a00 */
[----:B------:R0:W5:Y:S01]  /*3aa0*/  LDG.E.U16 R103, desc[UR10][R108.64] ;  /* 0x0000000a6c677981 */ /* 0x000162000c1e1500 */
[----:B-1----:R-:W-:-:S03]  /*3ab0*/  IMAD.WIDE R132, R11, 0x2, R140 ;  /* 0x000000020b847825 */ /* 0x002fc600078e028c */
[----:B------:R3:W5:Y:S04]  /*3ac0*/  LDG.E.U16 R140, desc[UR10][R110.64] ;  /* 0x0000000a6e8c7981 */ /* 0x000768000c1e1500 */
[----:B------:R-:W5:Y:S01]  /*3ad0*/  LDG.E.U16 R74, desc[UR10][R74.64] ;  /* 0x0000000a4a4a7981 */ /* 0x000f62000c1e1500 */
[----:B0-----:R-:W-:-:S03]  /*3ae0*/  IMAD.WIDE R108, R11, 0x2, R182 ;  /* 0x000000020b6c7825 */ /* 0x001fc600078e02b6 */
[----:B------:R-:W5:Y:S04]  /*3af0*/  LDL.64 R182, [R1+0xa0] ;  /* 0x0000a00001b67983 */ /* 0x000f680000100a00 */
[----:B------:R-:W5:Y:S04]  /*3b00*/  LDG.E.U16 R141, desc[UR10][R128.64] ;  /* 0x0000000a808d7981 */ /* 0x000f68000c1e1500 */
[----:B------:R0:W5:Y:S01]  /*3b10*/  LDG.E.U16 R75, desc[UR10][R130.64] ;  /* 0x0000000a824b7981 */ /* 0x000162000c1e1500 */
[----:B---3--:R-:W-:-:S03]  /*3b20*/  IMAD.WIDE R110, R11, 0x2, R202 ;  /* 0x000000020b6e7825 */ /* 0x008fc600078e02ca */
[----:B------:R-:W3:Y:S01]  /*3b30*/  LDL.64 R202, [R1+0x100] ;  /* 0x0001000001ca7983 */ /* 0x000ee20000100a00 */
[----:B0-----:R-:W-:-:S03]  /*3b40*/  IMAD.WIDE R130, R11, 0x2, R142 ;  /* 0x000000020b827825 */ /* 0x001fc600078e028e */
[----:B------:R-:W3:Y:S04]  /*3b50*/  LDG.E.U16 R143, desc[UR10][R132.64] ;  /* 0x0000000a848f7981 */ /* 0x000ee8000c1e1500 */
[----:B------:R4:W3:Y:S01]  /*3b60*/  LDG.E.U16 R142, desc[UR10][R130.64] ;  /* 0x0000000a828e7981 */ /* 0x0008e2000c1e1500 */
[----:B------:R-:W-:-:S06]  /*3b70*/  IMAD.WIDE R138, R11, 0x2, R138 ;  /* 0x000000020b8a7825 */ /* 0x000fcc00078e028a */
[----:B------:R-:W3:Y:S04]  /*3b80*/  LDG.E.U16 R138, desc[UR10][R138.64] ;  /* 0x0000000a8a8a7981 */ /* 0x000ee8000c1e1500 */
[----:B------:R-:W3:Y:S01]  /*3b90*/  LDG.E.U16 R139, desc[UR10][R108.64] ;  /* 0x0000000a6c8b7981 */ /* 0x000ee2000c1e1500 */
[----:B--2---:R-:W-:-:S04]  /*3ba0*/  IMAD.WIDE R128, R11, 0x2, R148 ;  /* 0x000000020b807825 */ /* 0x004fc800078e0294 */
[C---:B----4-:R-:W-:Y:S02]  /*3bb0*/  IMAD.WIDE R130, R11.reuse, 0x2, R146 ;  /* 0x000000020b827825 */ /* 0x050fe400078e0292 */
[----:B------:R0:W2:Y:S02]  /*3bc0*/  LDG.E.U16 R146, desc[UR10][R128.64] ;  /* 0x0000000a80927981 */ /* 0x0000a4000c1e1500 */
[C---:B-----5:R-:W-:Y:S02]  /*3bd0*/  IMAD.WIDE R132, R11.reuse, 0x2, R144 ;  /* 0x000000020b847825 */ /* 0x060fe400078e0290 */
[----:B------:R1:W4:Y:S04]  /*3be0*/  LDG.E.U16 R145, desc[UR10][R110.64] ;  /* 0x0000000a6e917981 */ /* 0x000328000c1e1500 */
[----:B------:R5:W2:Y:S01]  /*3bf0*/  LDG.E.U16 R148, desc[UR10][R132.64] ;  /* 0x0000000a84947981 */ /* 0x000aa2000c1e1500 */
[----:B0-----:R-:W-:-:S03]  /*3c00*/  IMAD.WIDE R128, R11, 0x2, R186 ;  /* 0x000000020b807825 */ /* 0x001fc600078e02ba */
[----:B------:R-:W2:Y:S01]  /*3c10*/  LDL.64 R186, [R1+0x90] ;  /* 0x0000900001ba7983 */ /* 0x000ea20000100a00 */
[----:B-1----:R-:W-:-:S03]  /*3c20*/  IMAD.WIDE R110, R11, 0x2, R190 ;  /* 0x000000020b6e7825 */ /* 0x002fc600078e02be */
[----:B------:R-:W4:Y:S01]  /*3c30*/  LDL.64 R190, [R1+0xd0] ;  /* 0x0000d00001be7983 */ /* 0x000f220000100a00 */
[----:B-----5:R-:W-:-:S03]  /*3c40*/  IMAD.WIDE R132, R11, 0x2, R150 ;  /* 0x000000020b847825 */ /* 0x020fc600078e0296 */
[----:B------:R0:W5:Y:S01]  /*3c50*/  LDG.E.U16 R150, desc[UR10][R110.64] ;  /* 0x0000000a6e967981 */ /* 0x000162000c1e1500 */
[----:B------:R-:W-:-:S03]  /*3c60*/  IMAD.WIDE R108, R11, 0x2, R214 ;  /* 0x000000020b6c7825 */ /* 0x000fc600078e02d6 */
[----:B------:R-:W5:Y:S04]  /*3c70*/  LDG.E.U16 R151, desc[UR10][R128.64] ;  /* 0x0000000a80977981 */ /* 0x000f68000c1e1500 */
[----:B------:R1:W5:Y:S01]  /*3c80*/  LDG.E.U16 R144, desc[UR10][R108.64] ;  /* 0x0000000a6c907981 */ /* 0x000362000c1e1500 */
[----:B0-----:R-:W-:-:S03]  /*3c90*/  IMAD.WIDE R110, R11, 0x2, R196 ;  /* 0x000000020b6e7825 */ /* 0x001fc600078e02c4 */
[----:B------:R-:W5:Y:S04]  /*3ca0*/  LDL.64 R196, [R1+0x80] ;  /* 0x0000800001c47983 */ /* 0x000f680000100a00 */
[----:B------:R-:W5:Y:S01]  /*3cb0*/  LDL.64 R214, [R1+0xf0] ;  /* 0x0000f00001d67983 */ /* 0x000f620000100a00 */
[----:B-1----:R-:W-:-:S03]  /*3cc0*/  IMAD.WIDE R108, R11, 0x2, R210 ;  /* 0x000000020b6c7825 */ /* 0x002fc600078e02d2 */
[----:B------:R-:W5:Y:S04]  /*3cd0*/  LDL.64 R210, [R1+0xb0] ;  /* 0x0000b00001d27983 */ /* 0x000f680000100a00 */
[----:B------:R0:W5:Y:S04]  /*3ce0*/  LDG.E.U16 R149, desc[UR10][R108.64] ;  /* 0x0000000a6c957981 */ /* 0x000168000c1e1500 */
[----:B------:R1:W5:Y:S01]  /*3cf0*/  LDG.E.U16 R147, desc[UR10][R130.64] ;  /* 0x0000000a82937981 */ /* 0x000362000c1e1500 */
[----:B0-----:R-:W-:-:S03]  /*3d00*/  IMAD.WIDE R108, R11, 0x2, R206 ;  /* 0x000000020b6c7825 */ /* 0x001fc600078e02ce */
[----:B------:R-:W5:Y:S01]  /*3d10*/  LDL.64 R206, [R1+0x70] ;  /* 0x0000700001ce7983 */ /* 0x000f620000100a00 */
[----:B---3--:R-:W-:-:S03]  /*3d20*/  IMAD.WIDE R128, R11, 0x2, R202 ;  /* 0x000000020b807825 */ /* 0x008fc600078e02ca */
[----:B------:R-:W3:Y:S01]  /*3d30*/  LDL.64 R202, [R1+0x78] ;  /* 0x0000780001ca7983 */ /* 0x000ee20000100a00 */
[----:B-1----:R-:W-:-:S03]  /*3d40*/  IMAD.WIDE R130, R11, 0x2, R182 ;  /* 0x000000020b827825 */ /* 0x002fc600078e02b6 */
[----:B------:R2:W3:Y:S04]  /*3d50*/  LDG.E.U16 R183, desc[UR10][R132.64] ;  /* 0x0000000a84b77981 */ /* 0x0004e8000c1e1500 */
[----:B------:R4:W3:Y:S01]  /*3d60*/  LDG.E.U16 R182, desc[UR10][R130.64] ;  /* 0x0000000a82b67981 */ /* 0x0008e2000c1e1500 */
[----:B--2---:R-:W-:-:S03]  /*3d70*/  IMAD.WIDE R132, R11, 0x2, R186 ;  /* 0x000000020b847825 */ /* 0x004fc600078e02ba */
[----:B------:R0:W2:Y:S01]  /*3d80*/  LDG.E.U16 R186, desc[UR10][R108.64] ;  /* 0x0000000a6cba7981 */ /* 0x0000a2000c1e1500 */
[----:B----4-:R-:W-:-:S03]  /*3d90*/  IMAD.WIDE R130, R11, 0x2, R190 ;  /* 0x000000020b827825 */ /* 0x010fc600078e02be */
[----:B------:R-:W4:Y:S04]  /*3da0*/  LDG.E.U16 R132, desc[UR10][R132.64] ;  /* 0x0000000a84847981 */ /* 0x000f28000c1e1500 */
[----:B------:R5:W2:Y:S01]  /*3db0*/  LDG.E.U16 R191, desc[UR10][R130.64] ;  /* 0x0000000a82bf7981 */ /* 0x000aa2000c1e1500 */
[----:B0-----:R-:W-:-:S03]  /*3dc0*/  IMAD.WIDE R108, R11, 0x2, R234 ;  /* 0x000000020b6c7825 */ /* 0x001fc600078e02ea */
[----:B------:R0:W2:Y:S04]  /*3dd0*/  LDG.E.U16 R190, desc[UR10][R128.64] ;  /* 0x0000000a80be7981 */ /* 0x0000a8000c1e1500 */
[----:B------:R1:W2:Y:S01]  /*3de0*/  LDG.E.U16 R187, desc[UR10][R110.64] ;  /* 0x0000000a6ebb7981 */ /* 0x0002a2000c1e1500 */
[----:B-----5:R-:W-:-:S03]  /*3df0*/  IMAD.WIDE R130, R11, 0x2, R196 ;  /* 0x000000020b827825 */ /* 0x020fc600078e02c4 */
[----:B------:R5:W2:Y:S01]  /*3e00*/  LDG.E.U16 R133, desc[UR10][R108.64] ;  /* 0x0000000a6c857981 */ /* 0x000aa2000c1e1500 */
[----:B0-----:R-:W-:-:S03]  /*3e10*/  IMAD.WIDE R128, R11, 0x2, R226 ;  /* 0x000000020b807825 */ /* 0x001fc600078e02e2 */
[----:B------:R-:W2:Y:S01]  /*3e20*/  LDG.E.U16 R130, desc[UR10][R130.64] ;  /* 0x0000000a82827981 */ /* 0x000ea2000c1e1500 */
[----:B-1----:R-:W-:-:S03]  /*3e30*/  IMAD.WIDE R110, R11, 0x2, R230 ;  /* 0x000000020b6e7825 */ /* 0x002fc600078e02e6 */
[----:B------:R-:W2:Y:S01]  /*3e40*/  LDG.E.U16 R196, desc[UR10][R128.64] ;  /* 0x0000000a80c47981 */ /* 0x000ea2000c1e1500 */
[----:B-----5:R-:W-:-:S03]  /*3e50*/  IMAD.WIDE R108, R11, 0x2, R222 ;  /* 0x000000020b6c7825 */ /* 0x020fc600078e02de */
[----:B------:R0:W5:Y:S04]  /*3e60*/  LDG.E.U16 R197, desc[UR10][R110.64] ;  /* 0x0000000a6ec57981 */ /* 0x000168000c1e1500 */
[----:B------:R1:W2:Y:S01]  /*3e70*/  LDG.E.U16 R131, desc[UR10][R108.64] ;  /* 0x0000000a6c837981 */ /* 0x0002a2000c1e1500 */
[----:B0-----:R-:W-:-:S04]  /*3e80*/  IMAD.WIDE R110, R11, 0x2, R218 ;  /* 0x000000020b6e7825 */ /* 0x001fc800078e02da */
[----:B-1----:R-:W-:-:S06]  /*3e90*/  IMAD.WIDE R108, R11, 0x2, R214 ;  /* 0x000000020b6c7825 */ /* 0x002fcc00078e02d6 */
[----:B------:R-:W2:Y:S01]  /*3ea0*/  LDG.E.U16 R108, desc[UR10][R108.64] ;  /* 0x0000000a6c6c7981 */ /* 0x000ea2000c1e1500 */
[----:B---3--:R-:W-:-:S03]  /*3eb0*/  IMAD.WIDE R128, R11, 0x2, R202 ;  /* 0x000000020b807825 */ /* 0x008fc600078e02ca */
[----:B------:R0:W3:Y:S04]  /*3ec0*/  LDG.E.U16 R202, desc[UR10][R110.64] ;  /* 0x0000000a6eca7981 */ /* 0x0000e8000c1e1500 */
[----:B------:R1:W3:Y:S01]  /*3ed0*/  LDG.E.U16 R203, desc[UR10][R128.64] ;  /* 0x0000000a80cb7981 */ /* 0x0002e2000c1e1500 */
[----:B0-----:R-:W-:-:S04]  /*3ee0*/  IMAD.WIDE R110, R11, 0x2, R210 ;  /* 0x000000020b6e7825 */ /* 0x001fc800078e02d2 */
[----:B-1----:R-:W-:Y:S02]  /*3ef0*/  IMAD.WIDE R128, R11, 0x2, R206 ;  /* 0x000000020b807825 */ /* 0x002fe400078e02ce */
[----:B------:R-:W3:Y:S04]  /*3f00*/  LDG.E.U16 R110, desc[UR10][R110.64] ;  /* 0x0000000a6e6e7981 */ /* 0x000ee8000c1e1500 */
[----:B------:R-:W3:Y:S01]  /*3f10*/  LDG.E.U16 R128, desc[UR10][R128.64] ;  /* 0x0000000a80807981 */ /* 0x000ee2000c1e1500 */
[----:B------:R-:W-:Y:S01]  /*3f20*/  BAR.SYNC.DEFER_BLOCKING 0x0 ;  /* 0x0000000000007b1d */ /* 0x000fe20000010000 */
[C---:B------:R-:W-:Y:S02]  /*3f30*/  LOP3.LUT R206, R10.reuse, 0x10, RZ, 0x3c, !PT ;  /* 0x000000100ace7812 */ /* 0x040fe400078e3cff */
[----:B------:R-:W-:-:S03]  /*3f40*/  LOP3.LUT R207, R10, 0x20, RZ, 0x3c, !PT ;  /* 0x000000200acf7812 */ /* 0x000fc600078e3cff */
[----:B------:R-:W-:Y:S04]  /*3f50*/  STS.U16 [R10+UR6], R2 ;  /* 0x000000020a007988 */ /* 0x000fe80008000406 */
        /* <DEDUP_REMOVED lines=15> */
[----:B------:R-:W-:Y:S04]  /*4050*/  STS.U16 [R207+UR6+0x200], R72 ;  /* 0x00020048cf007988 */ /* 0x000fe80008000406 */
[----:B------:R-:W-:Y:S01]  /*4060*/  STS.U16 [R207+UR6+0xa00], R135 ;  /* 0x000a0087cf007988 */ /* 0x000fe20008000406 */
[----:B0-----:R-:W-:-:S03]  /*4070*/  LOP3.LUT R206, R10, 0x30, RZ, 0x3c, !PT ;  /* 0x000000300ace7812 */ /* 0x001fc600078e3cff */
        /* <DEDUP_REMOVED lines=12> */
[----:B--2---:R-:W-:Y:S04]  /*4140*/  STS.U16 [R206+UR6+0x2b00], R186 ;  /* 0x002b00bace007988 */ /* 0x004fe80008000406 */
[----:B------:R-:W-:Y:S04]  /*4150*/  STS.U16 [R206+UR6+0x3300], R191 ;  /* 0x003300bfce007988 */ /* 0x000fe80008000406 */
[----:B----4-:R0:W-:Y:S04]  /*4160*/  STS.U16 [R206+UR6+0x3b00], R132 ;  /* 0x003b0084ce007988 */ /* 0x0101e80008000406 */
        /* <DEDUP_REMOVED lines=8> */
[----:B------:R-:W-:Y:S01]  /*41f0*/  STS.U16 [R207+UR6+0x3c00], R196 ;  /* 0x003c00c4cf007988 */ /* 0x000fe20008000406 */
[----:B------:R-:W-:-:S03]  /*4200*/  LOP3.LUT R3, R10, 0x60, RZ, 0x3c, !PT ;  /* 0x000000600a037812 */ /* 0x000fc600078e3cff */
[----:B------:R-:W-:Y:S04]  /*4210*/  STS.U16 [R206+UR6+0x500], R101 ;  /* 0x00050065ce007988 */ /* 0x000fe80008000406 */
[----:B------:R-:W-:Y:S04]  /*4220*/  STS.U16 [R206+UR6+0xd00], R100 ;  /* 0x000d0064ce007988 */ /* 0x000fe80008000406 */
[----:B------:R-:W-:Y:S04]  /*4230*/  STS.U16 [R206+UR6+0x1500], R83 ;  /* 0x00150053ce007988 */ /* 0x000fe80008000406 */
[----:B------:R-:W-:Y:S04]  /*4240*/  STS.U16 [R206+UR6+0x1d00], R82 ;  /* 0x001d0052ce007988 */ /* 0x000fe80008000406 */
[----:B------:R-:W-:Y:S04]  /*4250*/  STS.U16 [R206+UR6+0x2500], R142 ;  /* 0x0025008ece007988 */ /* 0x000fe80008000406 */
[----:B------:R-:W-:Y:S04]  /*4260*/  STS.U16 [R206+UR6+0x2d00], R190 ;  /* 0x002d00bece007988 */ /* 0x000fe80008000406 */
[----:B-----5:R-:W-:Y:S04]  /*4270*/  STS.U16 [R206+UR6+0x3500], R197 ;  /* 0x003500c5ce007988 */ /* 0x020fe80008000406 */
        /* <DEDUP_REMOVED lines=8> */
[----:B---3--:R-:W-:Y:S04]  /*4300*/  STS.U16 [R3+UR6+0x3600], R202 ;  /* 0x003600ca03007988 */ /* 0x008fe80008000406 */
        /* <DEDUP_REMOVED lines=8> */
[----:B------:R0:W-:Y:S01]  /*4390*/  STS.U16 [R2+UR6+0x3f00], R128 ;  /* 0x003f008002007988 */ /* 0x0001e20008000406 */
[----:B------:R-:W-:Y:S01]  /*43a0*/  BAR.SYNC.DEFER_BLOCKING 0x0 ;  /* 0x0000000000007b1d */ /* 0x000fe20000010000 */
[----:B0-----:R-:W-:-:S05]  /*43b0*/  LOP3.LUT R2, R6, 0x20, RZ, 0x3c, !PT ;  /* 0x0000002006027812 */ /* 0x001fca00078e3cff */
[----:B------:R-:W-:Y:S04]  /*43c0*/  LDSM.16.MT88.4 R104, [R6+UR6+0x4000] ;  /* 0x004000060668783b */ /* 0x000fe80008004200 */
[----:B------:R-:W0:Y:S04]  /*43d0*/  LDSM.16.M88.4 R80, [R7+UR6] ;  /* 0x000000060750783b */ /* 0x000e280008000200 */
[----:B------:R-:W1:Y:S04]  /*43e0*/  LDSM.16.M88.4 R148, [R7+UR6+0x2000] ;  /* 0x002000060794783b */ /* 0x000e680008000200 */
[----:B------:R-:W2:Y:S04]  /*43f0*/  LDSM.16.MT88.4 R108, [R2+UR6+0x4000] ;  /* 0x00400006026c783b */ /* 0x000ea80008004200 */
[----:B------:R-:W3:Y:S04]  /*4400*/  LDSM.16.MT88.4 R76, [R6+UR6+0x4400] ;  /* 0x00440006064c783b */ /* 0x000ee80008004200 */
[----:B------:R-:W4:Y:S01]  /*4410*/  LDSM.16.MT88.4 R72, [R2+UR6+0x4400] ;  /* 0x004400060248783b */ /* 0x000f220008004200 */
[----:B------:R-:W-:-:S03]  /*4420*/  LOP3.LUT R3, R7, 0x40, RZ, 0x3c, !PT ;  /* 0x0000004007037812 */ /* 0x000fc600078e3cff */
[----:B------:R-:W-:Y:S04]  /*4430*/  LDSM.16.MT88.4 R140, [R6+UR6+0x4800] ;  /* 0x00480006068c783b */ /* 0x000fe80008004200 */
[----:B------:R-:W5:Y:S04]  /*4440*/  LDSM.16.M88.4 R144, [R3+UR6+0x2000] ;  /* 0x002000060390783b */ /* 0x000f680008000200 */
[----:B------:R-:W3:Y:S04]  /*4450*/  LDSM.16.MT88.4 R100, [R2+UR6+0x4800] ;  /* 0x004800060264783b */ /* 0x000ee80008004200 */
[----:B------:R-:W3:Y:S04]  /*4460*/  LDSM.16.M88.4 R68, [R3+UR6] ;  /* 0x000000060344783b */ /* 0x000ee80008000200 */
[----:B------:R-:W4:Y:S01]  /*4470*/  LDSM.16.MT88.4 R136, [R6+UR6+0x4c00] ;  /* 0x004c00060688783b */ /* 0x000f220008004200 */
[C---:B0-----:R-:W-:Y:S08]  /*4480*/  HMMA.16816.F32 R128, R104.reuse, R80, RZ ;  /* 0x000000506880723c */ /* 0x041ff000000018ff */
[-C--:B-1----:R-:W-:Y:S08]  /*4490*/  HMMA.16816.F32 R104, R104, R148.reuse, RZ ;  /* 0x000000946868723c */ /* 0x082ff000000018ff */
[C---:B--2---:R-:W-:Y:S08]  /*44a0*/  HMMA.16816.F32 R132, R108.reuse, R148, RZ ;  /* 0x000000946c84723c */ /* 0x044ff000000018ff */
[----:B------:R-:W-:Y:S08]  /*44b0*/  HMMA.16816.F32 R108, R108, R80, RZ ;  /* 0x000000506c6c723c */ /* 0x000ff000000018ff */
[-C--:B---3--:R-:W-:Y:S08]  /*44c0*/  HMMA.16816.F32 R104, R76, R150.reuse, R104 ;  /* 0x000000964c68723c */ /* 0x088ff00000001868 */
[----:B----4-:R-:W-:Y:S01]  /*44d0*/  HMMA.16816.F32 R148, R72, R150, R132 ;  /* 0x000000964894723c */ /* 0x010fe20000001884 */
[----:B------:R-:W0:Y:S07]  /*44e0*/  LDSM.16.MT88.4 R132, [R2+UR6+0x4c00] ;  /* 0x004c00060284783b */ /* 0x000e2e0008004200 */
[-C--:B------:R-:W-:Y:S01]  /*44f0*/  HMMA.16816.F32 R76, R76, R82.reuse, R128 ;  /* 0x000000524c4c723c */ /* 0x080fe20000001880 */
[----:B------:R-:W-:Y:S07]  /*4500*/  LDSM.16.MT88.4 R128, [R2+UR6+0x5000] ;  /* 0x005000060280783b */ /* 0x000fee0008004200 */
[----:B------:R-:W-:Y:S01]  /*4510*/  HMMA.16816.F32 R72, R72, R82, R108 ;  /* 0x000000524848723c */ /* 0x000fe2000000186c */
[----:B------:R-:W-:Y:S04]  /*4520*/  LDSM.16.MT88.4 R80, [R6+UR6+0x5000] ;  /* 0x005000060650783b */ /* 0x000fe80008004200 */
[----:B------:R-:W1:Y:S03]  /*4530*/  LDSM.16.M88.4 R108, [R7+UR6+0x2080] ;  /* 0x00208006076c783b */ /* 0x000e660008000200 */
[-C--:B-----5:R-:W-:Y:S08]  /*4540*/  HMMA.16816.F32 R104, R140, R144.reuse, R104 ;  /* 0x000000908c68723c */ /* 0x0a0ff00000001868 */
[----:B------:R-:W-:Y:S08]  /*4550*/  HMMA.16816.F32 R148, R100, R144, R148 ;  /* 0x000000906494723c */ /* 0x000ff00000001894 */
[-C--:B------:R-:W-:Y:S01]  /*4560*/  HMMA.16816.F32 R140, R140, R68.reuse, R76 ;  /* 0x000000448c8c723c */ /* 0x080fe2000000184c */
[----:B------:R-:W2:Y:S07]  /*4570*/  LDSM.16.M88.4 R76, [R7+UR6+0x80] ;  /* 0x00008006074c783b */ /* 0x000eae0008000200 */
[----:B------:R-:W-:Y:S01]  /*4580*/  HMMA.16816.F32 R100, R100, R68, R72 ;  /* 0x000000446464723c */ /* 0x000fe20000001848 */
[----:B------:R-:W3:Y:S07]  /*4590*/  LDSM.16.MT88.4 R72, [R6+UR6+0x5400] ;  /* 0x005400060648783b */ /* 0x000eee0008004200 */
[-C--:B------:R-:W-:Y:S08]  /*45a0*/  HMMA.16816.F32 R104, R136, R146.reuse, R104 ;  /* 0x000000928868723c */ /* 0x080ff00000001868 */
[----:B0-----:R-:W-:Y:S01]  /*45b0*/  HMMA.16816.F32 R148, R132, R146, R148 ;  /* 0x000000928494723c */ /* 0x001fe20000001894 */
[----:B------:R-:W0:Y:S07]  /*45c0*/  LDSM.16.MT88.4 R144, [R2+UR6+0x5400] ;  /* 0x005400060290783b */ /* 0x000e2e0008004200 */
[-C--:B------:R-:W-:Y:S01]  /*45d0*/  HMMA.16816.F32 R140, R136, R70.reuse, R140 ;  /* 0x00000046888c723c */ /* 0x080fe2000000188c */
[----:B------:R-:W-:Y:S07]  /*45e0*/  LDSM.16.MT88.4 R136, [R2+UR6+0x5800] ;  /* 0x005800060288783b */ /* 0x000fee0008004200 */
[----:B------:R-:W-:Y:S01]  /*45f0*/  HMMA.16816.F32 R100, R132, R70, R100 ;  /* 0x000000468464723c */ /* 0x000fe20000001864 */
[----:B------:R-:W-:Y:S04]  /*4600*/  LDSM.16.MT88.4 R68, [R6+UR6+0x5800] ;  /* 0x005800060644783b */ /* 0x000fe80008004200 */
[----:B------:R-:W4:Y:S03]  /*4610*/  LDSM.16.M88.4 R132, [R3+UR6+0x2080] ;  /* 0x002080060384783b */ /* 0x000f260008000200 */
[-C--:B-1----:R-:W-:Y:S08]  /*4620*/  HMMA.16816.F32 R104, R80, R108.reuse, R104 ;  /* 0x0000006c5068723c */ /* 0x082ff00000001868 */
[----:B------:R-:W-:Y:S08]  /*4630*/  HMMA.16816.F32 R148, R128, R108, R148 ;  /* 0x0000006c8094723c */ /* 0x000ff00000001894 */
[-C--:B--2---:R-:W-:Y:S01]  /*4640*/  HMMA.16816.F32 R140, R80, R76.reuse, R140 ;  /* 0x0000004c508c723c */ /* 0x084fe2000000188c */
[----:B------:R1:W2:Y:S07]  /*4650*/  LDSM.16.M88.4 R80, [R3+UR6+0x80] ;  /* 0x000080060350783b */ /* 0x0002ae0008000200 */
[----:B------:R-:W-:Y:S01]  /*4660*/  HMMA.16816.F32 R100, R128, R76, R100 ;  /* 0x0000004c8064723c */ /* 0x000fe20000001864 */
[----:B------:R-:W5:Y:S07]  /*4670*/  LDSM.16.MT88.4 R128, [R6+UR6+0x5c00] ;  /* 0x005c00060680783b */ /* 0x000f6e0008004200 */
[-C--:B---3--:R-:W-:Y:S01]  /*4680*/  HMMA.16816.F32 R104, R72, R110.reuse, R104 ;  /* 0x0000006e4868723c */ /* 0x088fe20000001868 */
[----:B-1----:R-:W1:Y:S07]  /*4690*/  S2R R3, SR_TID.X ;  /* 0x0000000000037919 */ /* 0x002e6e0000002100 */
[----:B0-----:R-:W-:Y:S01]  /*46a0*/  HMMA.16816.F32 R148, R144, R110, R148 ;  /* 0x0000006e9094723c */ /* 0x001fe20000001894 */
[----:B------:R0:W3:Y:S07]  /*46b0*/  LDSM.16.MT88.4 R108, [R2+UR6+0x5c00] ;  /* 0x005c0006026c783b */ /* 0x0000ee0008004200 */
[-C--:B------:R-:W-:Y:S01]  /*46c0*/  HMMA.16816.F32 R140, R72, R78.reuse, R140 ;  /* 0x0000004e488c723c */ /* 0x080fe2000000188c */
[----:B0-----:R-:W0:Y:S07]  /*46d0*/  S2R R2, SR_TID.X ;  /* 0x0000000000027919 */ /* 0x001e2e0000002100 */
[----:B------:R-:W-:Y:S01]  /*46e0*/  HMMA.16816.F32 R100, R144, R78, R100 ;  /* 0x0000004e9064723c */ /* 0x000fe20000001864 */
[----:B------:R-:W0:Y:S01]  /*46f0*/  S2R R182, SR_TID.X ;  /* 0x0000000000b67919 */ /* 0x000e220000002100 */
[----:B------:R-:W3:Y:S06]  /*4700*/  LDL.64 R146, [R1+0x38] ;  /* 0x0000380001927983 */ /* 0x000eec0000100a00 */
[-C--:B----4-:R-:W-:Y:S01]  /*4710*/  HMMA.16816.F32 R104, R68, R132.reuse, R104 ;  /* 0x000000844468723c */ /* 0x090fe20000001868 */
[----:B-1----:R-:W-:Y:S01]  /*4720*/  IMAD.SHL.U32 R3, R3, 0x2, RZ ;  /* 0x0000000203037824 */ /* 0x002fe200078e00ff */
[----:B------:R-:W4:Y:S06]  /*4730*/  LDL.64 R144, [R1+0x18] ;  /* 0x0000180001907983 */ /* 0x000f2c0000100a00 */
[----:B------:R-:W-:Y:S08]  /*4740*/  HMMA.16816.F32 R148, R136, R132, R148 ;  /* 0x000000848894723c */ /* 0x000ff00000001894 */
[-C--:B--2---:R-:W-:Y:S08]  /*4750*/  HMMA.16816.F32 R140, R68, R80.reuse, R140 ;  /* 0x00000050448c723c */ /* 0x084ff0000000188c */
[----:B------:R-:W-:Y:S01]  /*4760*/  HMMA.16816.F32 R100, R136, R80, R100 ;  /* 0x000000508864723c */ /* 0x000fe20000001864 */
[----:B------:R-:W-:-:S02]  /*4770*/  LOP3.LUT R3, R3, 0x6, RZ, 0xc0, !PT ;  /* 0x0000000603037812 */ /* 0x000fc400078ec0ff */
[----:B0-----:R-:W-:-:S05]  /*4780*/  LOP3.LUT R2, R2, 0x60, RZ, 0xc0, !PT ;  /* 0x0000006002027812 */ /* 0x001fca00078ec0ff */
[-C--:B-----5:R-:W-:Y:S01]  /*4790*/  HMMA.16816.F32 R104, R128, R134.reuse, R104 ;  /* 0x000000868068723c */ /* 0x0a0fe20000001868 */
[----:B------:R-:W-:Y:S02]  /*47a0*/  LEA.HI R2, R2, R3, RZ, 0x1e ;  /* 0x0000000302027211 */ /* 0x000fe400078ff0ff */
[----:B------:R-:W-:Y:S01]  /*47b0*/  LOP3.LUT R182, R182, 0x7f, RZ, 0xc0, !PT ;  /* 0x0000007fb6b67812 */ /* 0x000fe200078ec0ff */
[----:B------:R-:W0:Y:S04]  /*47c0*/  S2R R132, SR_TID.X ;  /* 0x0000000000847919 */ /* 0x000e280000002100 */
[----:B---3--:R-:W-:Y:S08]  /*47d0*/  HMMA.16816.F32 R148, R108, R134, R148 ;  /* 0x000000866c94723c */ /* 0x008ff00000001894 */
[-C--:B------:R-:W-:Y:S01]  /*47e0*/  HMMA.16816.F32 R140, R128, R82.reuse, R140 ;  /* 0x00000052808c723c */ /* 0x080fe2000000188c */
[----:B------:R-:W-:Y:S01]  /*47f0*/  IADD3 R2, PT, PT, R2, UR4, RZ ;  /* 0x0000000402027c10 */ /* 0x000fe2000fffe0ff */
[----:B------:R-:W2:Y:S04]  /*4800*/  LDL.64 R130, [R1+0x28] ;  /* 0x0000280001827983 */ /* 0x000ea80000100a00 */
[----:B------:R-:W3:Y:S02]  /*4810*/  LDL.64 R138, [R1+0x8] ;  /* 0x00000800018a7983 */ /* 0x000ee40000100a00 */
[----:B------:R-:W-:Y:S01]  /*4820*/  HMMA.16816.F32 R100, R108, R82, R100 ;  /* 0x000000526c64723c */ /* 0x000fe20000001864 */
[----:B------:R-:W-:-:S02]  /*4830*/  VIADD R3, R2, 0x20 ;  /* 0x0000002002037836 */ /* 0x000fc40000000000 */
[----:B------:R-:W-:Y:S01]  /*4840*/  FMUL R104, R104, UR9 ;  /* 0x0000000968687c20 */ /* 0x000fe20008400000 */
[----:B------:R-:W-:Y:S01]  /*4850*/  FMUL R4, R106, UR9 ;  /* 0x000000096a047c20 */ /* 0x000fe20008400000 */
[----:B------:R-:W-:Y:S01]  /*4860*/  FMUL R5, R148, UR9 ;  /* 0x0000000994057c20 */ /* 0x000fe20008400000 */
[----:B------:R-:W-:Y:S01]  /*4870*/  FMUL R21, R150, UR9 ;  /* 0x0000000996157c20 */ /* 0x000fe20008400000 */
[-C--:B------:R-:W-:Y:S01]  /*4880*/  ISETP.GE.AND P2, PT, R13, R3.reuse, PT ;  /* 0x000000030d00720c */ /* 0x080fe20003f46270 */
[----:B------:R-:W-:Y:S01]  /*4890*/  FMUL R80, R105, UR9 ;  /* 0x0000000969507c20 */ /* 0x000fe20008400000 */
[-C--:B------:R-:W-:Y:S01]  /*48a0*/  ISETP.GE.AND P3, PT, R14, R3.reuse, PT ;  /* 0x000000030e00720c */ /* 0x080fe20003f66270 */
[----:B------:R-:W-:Y:S01]  /*48b0*/  FMUL R78, R107, UR9 ;  /* 0x000000096b4e7c20 */ /* 0x000fe20008400000 */
[-C--:B------:R-:W-:Y:S01]  /*48c0*/  ISETP.GE.AND P4, PT, R15, R3.reuse, PT ;  /* 0x000000030f00720c */ /* 0x080fe20003f86270 */
[----:B------:R-:W-:Y:S01]  /*48d0*/  FMUL R70, R141, UR9 ;  /* 0x000000098d467c20 */ /* 0x000fe20008400000 */
[----:B------:R-:W-:Y:S01]  /*48e0*/  ISETP.GE.AND P5, PT, R16, R3, PT ;  /* 0x000000031000720c */ /* 0x000fe20003fa6270 */
[----:B------:R-:W-:Y:S01]  /*48f0*/  FMUL R3, R140, UR9 ;  /* 0x000000098c037c20 */ /* 0x000fe20008400000 */
[CC--:B------:R-:W-:Y:S01]  /*4900*/  ISETP.GE.AND P6, PT, R13.reuse, R2.reuse, PT ;  /* 0x000000020d00720c */ /* 0x0c0fe20003fc6270 */
[----:B------:R-:W-:Y:S01]  /*4910*/  FMUL R69, R142, UR9 ;  /* 0x000000098e457c20 */ /* 0x000fe20008400000 */
[-C--:B------:R-:W-:Y:S01]  /*4920*/  ISETP.GT.AND P1, PT, R13, R2.reuse, PT ;  /* 0x000000020d00720c */ /* 0x080fe20003f24270 */
[----:B------:R-:W-:Y:S01]  /*4930*/  FMUL R76, R143, UR9 ;  /* 0x000000098f4c7c20 */ /* 0x000fe20008400000 */
[----:B------:R-:W-:Y:S01]  /*4940*/  FSEL R104, R104, -INF , P2 ;  /* 0xff80000068687808 */ /* 0x000fe20001000000 */
        /* <DEDUP_REMOVED lines=11> */
[CC--:B------:R-:W-:Y:S01]  /*4a00*/  ISETP.GE.AND P2, PT, R14.reuse, R2.reuse, PT ;  /* 0x000000020e00720c */ /* 0x0c0fe20003f46270 */
[----:B------:R-:W5:Y:S01]  /*4a10*/  LDL.64 R140, [R1+0x60] ;  /* 0x00006000018c7983 */ /* 0x000f620000100a00 */
[----:B------:R-:W-:-:S02]  /*4a20*/  ISETP.GT.AND P3, PT, R14, R2, PT ;  /* 0x000000020e00720c */ /* 0x000fc40003f64270 */
[CC--:B------:R-:W-:Y:S01]  /*4a30*/  ISETP.GE.AND P4, PT, R15.reuse, R2.reuse, PT ;  /* 0x000000020f00720c */ /* 0x0c0fe20003f86270 */
[----:B------:R-:W2:Y:S01]  /*4a40*/  LDL.64 R150, [R1+0x68] ;  /* 0x0000680001967983 */ /* 0x000ea20000100a00 */
[-C--:B------:R-:W-:Y:S02]  /*4a50*/  ISETP.GT.AND P5, PT, R15, R2.reuse, PT ;  /* 0x000000020f00720c */ /* 0x080fe40003fa4270 */
[CC--:B------:R-:W-:Y:S01]  /*4a60*/  ISETP.GE.AND P6, PT, R16.reuse, R2.reuse, PT ;  /* 0x000000021000720c */ /* 0x0c0fe20003fc6270 */
[----:B------:R-:W2:Y:S01]  /*4a70*/  LDL.64 R108, [R1+0x40] ;  /* 0x00004000016c7983 */ /* 0x000ea20000100a00 */
[----:B------:R-:W-:Y:S01]  /*4a80*/  ISETP.GT.AND P1, PT, R16, R2, PT ;  /* 0x000000021000720c */ /* 0x000fe20003f24270 */
[----:B------:R-:W-:Y:S01]  /*4a90*/  VIADD R2, R2, 0x21 ;  /* 0x0000002102027836 */ /* 0x000fe20000000000 */
[----:B------:R-:W-:Y:S01]  /*4aa0*/  FSEL R69, R69, -INF , P2 ;  /* 0xff80000045457808 */ /* 0x000fe20001000000 */
[----:B------:R-:W2:Y:S01]  /*4ab0*/  LDL.64 R110, [R1+0x50] ;  /* 0x00005000016e7983 */ /* 0x000ea20000100a00 */
[----:B------:R-:W-:-:S02]  /*4ac0*/  FSEL R76, R76, -INF , P3 ;  /* 0xff8000004c4c7808 */ /* 0x000fc40001800000 */
[-C--:B------:R-:W-:Y:S01]  /*4ad0*/  ISETP.GE.AND P2, PT, R13, R2.reuse, PT ;  /* 0x000000020d00720c */ /* 0x080fe20003f46270 */
[----:B------:R-:W2:Y:S01]  /*4ae0*/  LDL.64 R148, [R1+0x48] ;  /* 0x0000480001947983 */ /* 0x000ea20000100a00 */
[-C--:B------:R-:W-:Y:S02]  /*4af0*/  ISETP.GE.AND P3, PT, R14, R2.reuse, PT ;  /* 0x000000020e00720c */ /* 0x080fe40003f66270 */
[----:B------:R-:W-:Y:S01]  /*4b00*/  FSEL R71, R71, -INF , P4 ;  /* 0xff80000047477808 */ /* 0x000fe20002000000 */
[----:B------:R-:W2:Y:S01]  /*4b10*/  LDL.64 R128, [R1+0x20] ;  /* 0x0000200001807983 */ /* 0x000ea20000100a00 */
[-C--:B------:R-:W-:Y:S02]  /*4b20*/  ISETP.GE.AND P4, PT, R15, R2.reuse, PT ;  /* 0x000000020f00720c */ /* 0x080fe40003f86270 */
[----:B------:R-:W-:Y:S01]  /*4b30*/  FSEL R72, R72, -INF , P5 ;  /* 0xff80000048487808 */ /* 0x000fe20002800000 */
[----:B------:R-:W2:Y:S01]  /*4b40*/  LDL.64 R142, [R1+0x10] ;  /* 0x00001000018e7983 */ /* 0x000ea20000100a00 */
[----:B------:R-:W-:-:S02]  /*4b50*/  ISETP.GE.AND P5, PT, R16, R2, PT ;  /* 0x000000021000720c */ /* 0x000fc40003fa6270 */
[----:B------:R-:W-:Y:S01]  /*4b60*/  FSEL R74, R74, -INF , P6 ;  /* 0xff8000004a4a7808 */ /* 0x000fe20003000000 */
[----:B------:R-:W2:Y:S01]  /*4b70*/  LDL.64 R136, [R1] ;  /* 0x0000000001887983 */ /* 0x000ea20000100a00 */
[----:B------:R-:W-:Y:S02]  /*4b80*/  FSEL R73, R73, -INF , P1 ;  /* 0xff80000049497808 */ /* 0x000fe40000800000 */
[----:B------:R-:W-:Y:S01]  /*4b90*/  FSEL R80, R80, -INF , P2 ;  /* 0xff80000050507808 */ /* 0x000fe20001000000 */
[----:B------:R-:W2:Y:S01]  /*4ba0*/  LDL.64 R134, [R1+0x58] ;  /* 0x0000580001867983 */ /* 0x000ea20000100a00 */
[----:B------:R-:W-:Y:S02]  /*4bb0*/  FMNMX3 R100, R3, R70, R104, !PT ;  /* 0x0000004603647276 */ /* 0x000fe40007800068 */
[----:B------:R-:W-:Y:S02]  /*4bc0*/  FSEL R78, R78, -INF , P3 ;  /* 0xff8000004e4e7808 */ /* 0x000fe40001800000 */
[----:B------:R-:W-:-:S02]  /*4bd0*/  FMNMX3 R82, R69, R76, R4, !PT ;  /* 0x0000004c45527276 */ /* 0x000fc40007800004 */
[----:B------:R-:W-:Y:S02]  /*4be0*/  FSEL R75, R75, -INF , P4 ;  /* 0xff8000004b4b7808 */ /* 0x000fe40002000000 */
[----:B------:R-:W-:Y:S02]  /*4bf0*/  FMNMX3 R81, R71, R72, R5, !PT ;  /* 0x0000004847517276 */ /* 0x000fe40007800005 */
[----:B------:R-:W-:Y:S02]  /*4c00*/  FSEL R68, R68, -INF , P5 ;  /* 0xff80000044447808 */ /* 0x000fe40002800000 */
[----:B------:R-:W-:Y:S02]  /*4c10*/  FMNMX3 R79, R74, R73, R21, !PT ;  /* 0x000000494a4f7276 */ /* 0x000fe40007800015 */
[----:B------:R-:W-:Y:S02]  /*4c20*/  FMNMX R100, R80, R100, !PT ;  /* 0x0000006450647209 */ /* 0x000fe40007800000 */
[----:B------:R-:W-:-:S02]  /*4c30*/  FMNMX R82, R78, R82, !PT ;  /* 0x000000524e527209 */ /* 0x000fc40007800000 */
[----:B------:R-:W-:Y:S02]  /*4c40*/  FMNMX R81, R75, R81, !PT ;  /* 0x000000514b517209 */ /* 0x000fe40007800000 */
[----:B------:R-:W-:Y:S01]  /*4c50*/  FMNMX R79, R68, R79, !PT ;  /* 0x0000004f444f7209 */ /* 0x000fe20007800000 */
[----:B------:R-:W1:Y:S04]  /*4c60*/  SHFL.BFLY PT, R101, R100, 0x2, 0x1f ;  /* 0x0c401f0064657f89 */ /* 0x000e6800000e0000 */
[----:B------:R-:W0:Y:S04]  /*4c70*/  SHFL.BFLY PT, R83, R82, 0x2, 0x1f ;  /* 0x0c401f0052537f89 */ /* 0x000e2800000e0000 */
[----:B------:R-:W0:Y:S04]  /*4c80*/  SHFL.BFLY PT, R2, R81, 0x2, 0x1f ;  /* 0x0c401f0051027f89 */ /* 0x000e2800000e0000 */
[----:B------:R-:W0:Y:S01]  /*4c90*/  SHFL.BFLY PT, R77, R79, 0x2, 0x1f ;  /* 0x0c401f004f4d7f89 */ /* 0x000e2200000e0000 */
[----:B-1----:R-:W-:-:S02]  /*4ca0*/  FMNMX R101, R100, R101, !PT ;  /* 0x0000006564657209 */ /* 0x002fc40007800000 */
[----:B0-----:R-:W-:-:S03]  /*4cb0*/  FMNMX R83, R82, R83, !PT ;  /* 0x0000005352537209 */ /* 0x001fc60007800000 */
[----:B------:R-:W0:Y:S01]  /*4cc0*/  SHFL.BFLY PT, R100, R101, 0x1, 0x1f ;  /* 0x0c201f0065647f89 */ /* 0x000e2200000e0000 */
[----:B------:R-:W-:-:S03]  /*4cd0*/  FMNMX R2, R81, R2, !PT ;  /* 0x0000000251027209 */ /* 0x000fc60007800000 */
[----:B------:R-:W1:Y:S01]  /*4ce0*/  SHFL.BFLY PT, R82, R83, 0x1, 0x1f ;  /* 0x0c201f0053527f89 */ /* 0x000e6200000e0000 */
[----:B------:R-:W-:-:S03]  /*4cf0*/  FMNMX R81, R79, R77, !PT ;  /* 0x0000004d4f517209 */ /* 0x000fc60007800000 */
[----:B------:R-:W1:Y:S04]  /*4d00*/  SHFL.BFLY PT, R79, R2, 0x1, 0x1f ;  /* 0x0c201f00024f7f89 */ /* 0x000e6800000e0000 */
[----:B------:R-:W1:Y:S01]  /*4d10*/  SHFL.BFLY PT, R77, R81, 0x1, 0x1f ;  /* 0x0c201f00514d7f89 */ /* 0x000e6200000e0000 */
[----:B0-----:R-:W-:Y:S01]  /*4d20*/  FMNMX R100, R101, R100, !PT ;  /* 0x0000006465647209 */ /* 0x001fe20007800000 */
[----:B------:R-:W-:Y:S01]  /*4d30*/  BAR.SYNC.DEFER_BLOCKING 0x0 ;  /* 0x0000000000007b1d */ /* 0x000fe20000010000 */
[----:B-1----:R-:W-:Y:S02]  /*4d40*/  FMNMX R82, R83, R82, !PT ;  /* 0x0000005253527209 */ /* 0x002fe40007800000 */
[----:B------:R-:W-:Y:S02]  /*4d50*/  FMNMX R79, R2, R79, !PT ;  /* 0x0000004f024f7209 */ /* 0x000fe40007800000 */
[----:B------:R-:W-:Y:S01]  /*4d60*/  FMNMX R77, R81, R77, !PT ;  /* 0x0000004d514d7209 */ /* 0x000fe20007800000 */
[----:B------:R-:W-:Y:S04]  /*4d70*/  @!P0 STS [R181], R100 ;  /* 0x00000064b5008388 */ /* 0x000fe80000000800 */
[----:B------:R-:W-:Y:S04]  /*4d80*/  @!P0 STS [R180], R82 ;  /* 0x00000052b4008388 */ /* 0x000fe80000000800 */
[----:B------:R-:W-:Y:S04]  /*4d90*/  @!P0 STS [R179], R79 ;  /* 0x0000004fb3008388 */ /* 0x000fe80000000800 */
[----:B------:R-:W-:Y:S01]  /*4da0*/  @!P0 STS [R178], R77 ;  /* 0x0000004db2008388 */ /* 0x000fe20000000800 */
[----:B------:R-:W-:Y:S01]  /*4db0*/  LEA R182, R182, UR6, 0x2 ;  /* 0x00000006b6b67c11 */ /* 0x000fe2000f8e10ff */
[----:B------:R-:W-:Y:S06]  /*4dc0*/  BAR.SYNC.DEFER_BLOCKING 0x0 ;  /* 0x0000000000007b1d */ /* 0x000fec0000010000 */
[----:B------:R-:W0:Y:S04]  /*4dd0*/  LDS R2, [R182] ;  /* 0x00000000b6027984 */ /* 0x000e280000000800 */
[----:B0-----:R-:W0:Y:S02]  /*4de0*/  SHFL.BFLY PT, R77, R2, 0x2, 0x1f ;  /* 0x0c401f00024d7f89 */ /* 0x001e2400000e0000 */
[----:B0-----:R-:W-:-:S05]  /*4df0*/  FMNMX R77, R2, R77, !PT ;  /* 0x0000004d024d7209 */ /* 0x001fca0007800000 */
[----:B------:R-:W0:Y:S01]  /*4e00*/  SHFL.BFLY PT, R2, R77, 0x1, 0x1f ;  /* 0x0c201f004d027f89 */ /* 0x000e2200000e0000 */
[----:B------:R-:W-:Y:S02]  /*4e10*/  LOP3.LUT R132, R132, 0x1c, RZ, 0xc0, !PT ;  /* 0x0000001c84847812 */ /* 0x000fe400078ec0ff */
[----:B0-----:R-:W-:-:S05]  /*4e20*/  FMNMX R2, R77, R2, !PT ;  /* 0x000000024d027209 */ /* 0x001fca0007800000 */
[----:B------:R-:W-:Y:S01]  /*4e30*/  @!P0 STS [R182], R2 ;  /* 0x00000002b6008388 */ /* 0x000fe20000000800 */
[----:B------:R-:W-:Y:S01]  /*4e40*/  BAR.SYNC.DEFER_BLOCKING 0x0 ;  /* 0x0000000000007b1d */ /* 0x000fe20000010000 */
[----:B------:R-:W-:-:S05]  /*4e50*/  LEA R132, R132, UR6, 0x2 ;  /* 0x0000000684847c11 */ /* 0x000fca000f8e10ff */
[----:B------:R0:W1:Y:S04]  /*4e60*/  LDS R2, [R132] ;  /* 0x0000000084027984 */ /* 0x0000680000000800 */
[----:B------:R-:W3:Y:S04]  /*4e70*/  LDS R81, [R176] ;  /* 0x00000000b0517984 */ /* 0x000ee80000000800 */
[----:B------:R-:W4:Y:S04]  /*4e80*/  LDS R79, [R175] ;  /* 0x00000000af4f7984 */ /* 0x000f280000000800 */
[----:B0-----:R-:W2:Y:S04]  /*4e90*/  LDL.64 R132, [R1+0x30] ;  /* 0x0000300001847983 */ /* 0x001ea80000100a00 */
[----:B------:R-:W0:Y:S01]  /*4ea0*/  LDS R77, [R174] ;  /* 0x00000000ae4d7984 */ /* 0x000e220000000800 */
[----:B-1----:R-:W-:-:S05]  /*4eb0*/  FMNMX R2, R2, R19, !PT ;  /* 0x0000001302027209 */ /* 0x002fca0007800000 */
[--C-:B------:R-:W-:Y:S01]  /*4ec0*/  FADD R101, R3, -R2.reuse ;  /* 0x8000000203657221 */ /* 0x100fe20000000000 */
[----:B---3--:R-:W-:Y:S01]  /*4ed0*/  FMNMX R3, R81, R18, !PT ;  /* 0x0000001251037209 */ /* 0x008fe20007800000 */
[--C-:B------:R-:W-:Y:S01]  /*4ee0*/  FADD R70, R70, -R2.reuse ;  /* 0x8000000246467221 */ /* 0x100fe20000000000 */
[----:B------:R-:W-:-:S03]  /*4ef0*/  FADD R80, R80, -R2 ;  /* 0x8000000250507221 */ /* 0x000fc60000000000 */
[--C-:B------:R-:W-:Y:S01]  /*4f00*/  FADD R69, R69, -R3.reuse ;  /* 0x8000000345457221 */ /* 0x100fe20000000000 */
[----:B------:R-:W-:Y:S01]  /*4f10*/  FMUL R70, R70, 1.4426950216293334961 ;  /* 0x3fb8aa3b46467820 */ /* 0x000fe20000400000 */
[----:B------:R-:W-:Y:S02]  /*4f20*/  FADD R76, R76, -R3 ;  /* 0x800000034c4c7221 */ /* 0x000fe40000000000 */
[----:B------:R-:W-:Y:S01]  /*4f30*/  FMUL R69, R69, 1.4426950216293334961 ;  /* 0x3fb8aa3b45457820 */ /* 0x000fe20000400000 */
[----:B------:R1:W-:Y:S02]  /*4f40*/  MUFU.EX2 R102, R70 ;  /* 0x0000004600667308 */ /* 0x0003e40000000800 */
[----:B-1----:R-:W-:-:S06]  /*4f50*/  FMUL R70, R80, 1.4426950216293334961 ;  /* 0x3fb8aa3b50467820 */ /* 0x002fcc0000400000 */
[----:B------:R1:W-:Y:S01]  /*4f60*/  MUFU.EX2 R80, R69 ;  /* 0x0000004500507308 */ /* 0x0003e20000000800 */
[--C-:B------:R-:W-:Y:S01]  /*4f70*/  FADD R78, R78, -R3.reuse ;  /* 0x800000034e4e7221 */ /* 0x100fe20000000000 */
[----:B-1----:R-:W-:Y:S01]  /*4f80*/  FMUL R69, R76, 1.4426950216293334961 ;  /* 0x3fb8aa3b4c457820 */ /* 0x002fe20000400000 */
[----:B------:R-:W-:Y:S01]  /*4f90*/  FADD R76, R4, -R3 ;  /* 0x80000003044c7221 */ /* 0x000fe20000000000 */
[----:B----4-:R-:W-:-:S03]  /*4fa0*/  FMNMX R4, R79, R17, !PT ;  /* 0x000000114f047209 */ /* 0x010fc60007800000 */
[----:B------:R-:W-:Y:S01]  /*4fb0*/  FMUL R76, R76, 1.4426950216293334961 ;  /* 0x3fb8aa3b4c4c7820 */ /* 0x000fe20000400000 */
[----:B------:R-:W-:-:S03]  /*4fc0*/  FMUL R78, R78, 1.4426950216293334961 ;  /* 0x3fb8aa3b4e4e7820 */ /* 0x000fc60000400000 */
[----:B------:R1:W-:Y:S02]  /*4fd0*/  MUFU.EX2 R79, R76 ;  /* 0x0000004c004f7308 */ /* 0x0003e40000000800 */
[----:B-1----:R-:W-:-:S04]  /*4fe0*/  FADD R76, R71, -R4 ;  /* 0x80000004474c7221 */ /* 0x002fc80000000000 */
[----:B------:R-:W-:Y:S02]  /*4ff0*/  FMUL R76, R76, 1.4426950216293334961 ;  /* 0x3fb8aa3b4c4c7820 */ /* 0x000fe40000400000 */
[----:B------:R-:W-:Y:S08]  /*5000*/  MUFU.EX2 R71, R78 ;  /* 0x0000004e00477308 */ /* 0x000ff00000000800 */
[----:B------:R1:W-:Y:S01]  /*5010*/  MUFU.EX2 R78, R76 ;  /* 0x0000004c004e7308 */ /* 0x0003e20000000800 */
[--C-:B------:R-:W-:Y:S01]  /*5020*/  FADD R72, R72, -R4.reuse ;  /* 0x8000000448487221 */ /* 0x100fe20000000000 */
[----:B-1----:R-:W-:Y:S01]  /*5030*/  FADD R76, R5, -R4 ;  /* 0x80000004054c7221 */ /* 0x002fe20000000000 */
[----:B0-----:R-:W-:-:S03]  /*5040*/  FMNMX R5, R77, R20, !PT ;  /* 0x000000144d057209 */ /* 0x001fc60007800000 */
[----:B------:R-:W-:Y:S01]  /*5050*/  FMUL R76, R76, 1.4426950216293334961 ;  /* 0x3fb8aa3b4c4c7820 */ /* 0x000fe20000400000 */
[----:B------:R-:W-:Y:S01]  /*5060*/  FMUL R101, R101, 1.4426950216293334961 ;  /* 0x3fb8aa3b65657820 */ /* 0x000fe20000400000 */
[--C-:B------:R-:W-:Y:S02]  /*5070*/  FADD R73, R73, -R5.reuse ;  /* 0x8000000549497221 */ /* 0x100fe40000000000 */
[----:B------:R0:W-:Y:S01]  /*5080*/  MUFU.EX2 R77, R76 ;  /* 0x0000004c004d7308 */ /* 0x0001e20000000800 */
[----:B------:R-:W-:Y:S01]  /*5090*/  FADD R104, R104, -R2 ;  /* 0x8000000268687221 */ /* 0x000fe20000000000 */
[----:B------:R-:W-:Y:S01]  /*50a0*/  FMUL R72, R72, 1.4426950216293334961 ;  /* 0x3fb8aa3b48487820 */ /* 0x000fe20000400000 */
[----:B------:R-:W-:Y:S01]  /*50b0*/  FMUL R73, R73, 1.4426950216293334961 ;  /* 0x3fb8aa3b49497820 */ /* 0x000fe20000400000 */
[--C-:B------:R-:W-:Y:S01]  /*50c0*/  FADD R21, R21, -R5.reuse ;  /* 0x8000000515157221 */ /* 0x100fe20000000000 */
[----:B0-----:R-:W-:Y:S01]  /*50d0*/  FADD R76, R74, -R5 ;  /* 0x800000054a4c7221 */ /* 0x001fe20000000000 */
[----:B------:R-:W-:-:S03]  /*50e0*/  FMUL R81, R104, 1.4426950216293334961 ;  /* 0x3fb8aa3b68517820 */ /* 0x000fc60000400000 */
[----:B------:R-:W-:Y:S01]  /*50f0*/  FMUL R76, R76, 1.4426950216293334961 ;  /* 0x3fb8aa3b4c4c7820 */ /* 0x000fe20000400000 */
[----:B------:R-:W0:Y:S01]  /*5100*/  MUFU.EX2 R101, R101 ;  /* 0x0000006500657308 */ /* 0x000e220000000800 */
[----:B------:R-:W-:Y:S01]  /*5110*/  FADD R75, R75, -R4 ;  /* 0x800000044b4b7221 */ /* 0x000fe20000000000 */
[----:B------:R-:W-:Y:S01]  /*5120*/  FMUL R21, R21, 1.4426950216293334961 ;  /* 0x3fb8aa3b15157820 */ /* 0x000fe20000400000 */
[----:B------:R-:W-:-:S05]  /*5130*/  FADD R68, R68, -R5 ;  /* 0x8000000544447221 */ /* 0x000fca0000000000 */
[----:B------:R-:W1:Y:S01]  /*5140*/  MUFU.EX2 R69, R69 ;  /* 0x0000004500457308 */ /* 0x000e620000000800 */
[----:B------:R-:W-:Y:S01]  /*5150*/  FMUL R75, R75, 1.4426950216293334961 ;  /* 0x3fb8aa3b4b4b7820 */ /* 0x000fe20000400000 */
[----:B------:R-:W-:-:S06]  /*5160*/  FMUL R68, R68, 1.4426950216293334961 ;  /* 0x3fb8aa3b44447820 */ /* 0x000fcc0000400000 */
[----:B------:R-:W3:Y:S08]  /*5170*/  MUFU.EX2 R72, R72 ;  /* 0x0000004800487308 */ /* 0x000ef00000000800 */
[----:B------:R-:W-:Y:S08]  /*5180*/  MUFU.EX2 R76, R76 ;  /* 0x0000004c004c7308 */ /* 0x000ff00000000800 */
[----:B------:R-:W4:Y:S08]  /*5190*/  MUFU.EX2 R73, R73 ;  /* 0x0000004900497308 */ /* 0x000f300000000800 */
[----:B------:R-:W0:Y:S08]  /*51a0*/  MUFU.EX2 R81, R81 ;  /* 0x0000005100517308 */ /* 0x000e300000000800 */
[----:B------:R-:W1:Y:S08]  /*51b0*/  MUFU.EX2 R21, R21 ;  /* 0x0000001500157308 */ /* 0x000e700000000800 */
[----:B------:R-:W3:Y:S01]  /*51c0*/  MUFU.EX2 R70, R70 ;  /* 0x0000004600467308 */ /* 0x000ee20000000800 */
[----:B0-----:R-:W-:-:S07]  /*51d0*/  FADD R105, R101, R102 ;  /* 0x0000006665697221 */ /* 0x001fce0000000000 */
[----:B------:R-:W0:Y:S01]  /*51e0*/  MUFU.EX2 R74, R75 ;  /* 0x0000004b004a7308 */ /* 0x000e220000000800 */
[----:B-1----:R-:W-:-:S07]  /*51f0*/  FADD R103, R80, R69 ;  /* 0x0000004550677221 */ /* 0x002fce0000000000 */
[----:B------:R-:W1:Y:S01]  /*5200*/  MUFU.EX2 R75, R68 ;  /* 0x00000044004b7308 */ /* 0x000e620000000800 */
[----:B---3--:R-:W-:Y:S01]  /*5210*/  FADD R100, R78, R72 ;  /* 0x000000484e647221 */ /* 0x008fe20000000000 */
[----:B----4-:R-:W-:Y:S01]  /*5220*/  FADD R83, R76, R73 ;  /* 0x000000494c537221 */ /* 0x010fe20000000000 */
[----:B------:R-:W-:Y:S01]  /*5230*/  FADD R105, R81, R105 ;  /* 0x0000006951697221 */ /* 0x000fe20000000000 */
[----:B------:R-:W-:Y:S01]  /*5240*/  FADD R103, R79, R103 ;  /* 0x000000674f677221 */ /* 0x000fe20000000000 */
[----:B------:R-:W-:Y:S01]  /*5250*/  FADD R100, R77, R100 ;  /* 0x000000644d647221 */ /* 0x000fe20000000000 */
[----:B------:R-:W-:Y:S01]  /*5260*/  FADD R83, R21, R83 ;  /* 0x0000005315537221 */ /* 0x000fe20000000000 */
[----:B------:R-:W-:Y:S01]  /*5270*/  FADD R105, R70, R105 ;  /* 0x0000006946697221 */ /* 0x000fe20000000000 */
[----:B------:R-:W-:Y:S01]  /*5280*/  FADD R103, R71, R103 ;  /* 0x0000006747677221 */ /* 0x000fe20000000000 */
[----:B0-----:R-:W-:-:S03]  /*5290*/  FADD R100, R74, R100 ;  /* 0x000000644a647221 */ /* 0x001fc60000000000 */
[----:B------:R-:W0:Y:S01]  /*52a0*/  SHFL.BFLY PT, R106, R105, 0x2, 0x1f ;  /* 0x0c401f00696a7f89 */ /* 0x000e2200000e0000 */
[----:B-1----:R-:W-:-:S03]  /*52b0*/  FADD R83, R75, R83 ;  /* 0x000000534b537221 */ /* 0x002fc60000000000 */
[----:B------:R-:W1:Y:S04]  /*52c0*/  SHFL.BFLY PT, R104, R103, 0x2, 0x1f ;  /* 0x0c401f0067687f89 */ /* 0x000e6800000e0000 */
[----:B------:R-:W3:Y:S04]  /*52d0*/  SHFL.BFLY PT, R68, R100, 0x2, 0x1f ;  /* 0x0c401f0064447f89 */ /* 0x000ee800000e0000 */
[----:B------:R-:W4:Y:S01]  /*52e0*/  SHFL.BFLY PT, R82, R83, 0x2, 0x1f ;  /* 0x0c401f0053527f89 */ /* 0x000f2200000e0000 */
[----:B0-----:R-:W-:Y:S01]  /*52f0*/  FADD R106, R105, R106 ;  /* 0x0000006a696a7221 */ /* 0x001fe20000000000 */
[----:B-1----:R-:W-:-:S04]  /*5300*/  FADD R104, R103, R104 ;  /* 0x0000006867687221 */ /* 0x002fc80000000000 */
[----:B------:R-:W0:Y:S01]  /*5310*/  SHFL.BFLY PT, R105, R106, 0x1, 0x1f ;  /* 0x0c201f006a697f89 */ /* 0x000e2200000e0000 */
[----:B---3--:R-:W-:-:S03]  /*5320*/  FADD R68, R100, R68 ;  /* 0x0000004464447221 */ /* 0x008fc60000000000 */
[----:B------:R-:W1:Y:S01]  /*5330*/  SHFL.BFLY PT, R103, R104, 0x1, 0x1f ;  /* 0x0c201f0068677f89 */ /* 0x000e6200000e0000 */
[----:B----4-:R-:W-:-:S03]  /*5340*/  FADD R100, R83, R82 ;  /* 0x0000005253647221 */ /* 0x010fc60000000000 */
[----:B------:R-:W3:Y:S04]  /*5350*/  SHFL.BFLY PT, R83, R68, 0x1, 0x1f ;  /* 0x0c201f0044537f89 */ /* 0x000ee800000e0000 */
[----:B------:R-:W4:Y:S01]  /*5360*/  SHFL.BFLY PT, R82, R100, 0x1, 0x1f ;  /* 0x0c201f0064527f89 */ /* 0x000f2200000e0000 */
[----:B0-----:R-:W-:Y:S01]  /*5370*/  FADD R105, R106, R105 ;  /* 0x000000696a697221 */ /* 0x001fe20000000000 */
[----:B------:R-:W-:Y:S01]  /*5380*/  BAR.SYNC.DEFER_BLOCKING 0x0 ;  /* 0x0000000000007b1d */ /* 0x000fe20000010000 */
[----:B-1----:R-:W-:Y:S01]  /*5390*/  FADD R103, R104, R103 ;  /* 0x0000006768677221 */ /* 0x002fe20000000000 */
[----:B---3--:R-:W-:Y:S01]  /*53a0*/  FADD R83, R68, R83 ;  /* 0x0000005344537221 */ /* 0x008fe20000000000 */
[----:B----4-:R-:W-:-:S03]  /*53b0*/  FADD R82, R100, R82 ;  /* 0x0000005264527221 */ /* 0x010fc60000000000 */
[----:B------:R-:W-:Y:S04]  /*53c0*/  @!P0 STS [R181], R105 ;  /* 0x00000069b5008388 */ /* 0x000fe80000000800 */
[----:B------:R-:W-:Y:S04]  /*53d0*/  @!P0 STS [R180], R103 ;  /* 0x00000067b4008388 */ /* 0x000fe80000000800 */
[----:B------:R-:W-:Y:S04]  /*53e0*/  @!P0 STS [R179], R83 ;  /* 0x00000053b3008388 */ /* 0x000fe80000000800 */
[----:B------:R-:W-:Y:S01]  /*53f0*/  @!P0 STS [R178], R82 ;  /* 0x00000052b2008388 */ /* 0x000fe20000000800 */
[----:B------:R-:W-:Y:S06]  /*5400*/  BAR.SYNC.DEFER_BLOCKING 0x0 ;  /* 0x0000000000007b1d */ /* 0x000fec0000010000 */
[----:B------:R-:W0:Y:S04]  /*5410*/  LDS R68, [R182] ;  /* 0x00000000b6447984 */ /* 0x000e280000000800 */
[----:B0-----:R-:W0:Y:S02]  /*5420*/  SHFL.BFLY PT, R82, R68, 0x2, 0x1f ;  /* 0x0c401f0044527f89 */ /* 0x001e2400000e0000 */
[----:B0-----:R-:W-:-:S05]  /*5430*/  FADD R68, R68, R82 ;  /* 0x0000005244447221 */ /* 0x001fca0000000000 */
[----:B------:R-:W0:Y:S02]  /*5440*/  SHFL.BFLY PT, R82, R68, 0x1, 0x1f ;  /* 0x0c201f0044527f89 */ /* 0x000e2400000e0000 */
[----:B0-----:R-:W-:-:S05]  /*5450*/  FADD R68, R68, R82 ;  /* 0x0000005244447221 */ /* 0x001fca0000000000 */
[----:B------:R0:W-:Y:S01]  /*5460*/  @!P0 STS [R182], R68 ;  /* 0x00000044b6008388 */ /* 0x0001e20000000800 */
[C---:B-----5:R-:W-:Y:S01]  /*5470*/  IMAD.WIDE R82, R12.reuse, 0x2, R140 ;  /* 0x000000020c527825 */ /* 0x060fe200078e028c */
[----:B------:R-:W-:Y:S03]  /*5480*/  BAR.SYNC.DEFER_BLOCKING 0x0 ;  /* 0x0000000000007b1d */ /* 0x000fe60000010000 */
[----:B--2---:R-:W-:-:S04]  /*5490*/  IMAD.WIDE R104, R12, 0x2, R150 ;  /* 0x000000020c687825 */ /* 0x004fc800078e0296 */
[----:B------:R-:W-:-:S04]  /*54a0*/  IMAD.WIDE R108, R12, 0x2, R108 ;  /* 0x000000020c6c7825 */ /* 0x000fc800078e026c */
[----:B------:R-:W-:-:S04]  /*54b0*/  IMAD.WIDE R110, R12, 0x2, R110 ;  /* 0x000000020c6e7825 */ /* 0x000fc800078e026e */
[----:B------:R-:W-:-:S04]  /*54c0*/  IMAD.WIDE R106, R12, 0x2, R146 ;  /* 0x000000020c6a7825 */ /* 0x000fc800078e0292 */
[C---:B------:R-:W-:Y:S01]  /*54d0*/  IMAD.WIDE R130, R12.reuse, 0x2, R130 ;  /* 0x000000020c827825 */ /* 0x040fe200078e0282 */
[----:B------:R1:W2:Y:S03]  /*54e0*/  LDG.E.U16 R141, desc[UR10][R82.64] ;  /* 0x0000000a528d7981 */ /* 0x0002a6000c1e1500 */
[C---:B------:R-:W-:Y:S01]  /*54f0*/  IMAD.WIDE R128, R12.reuse, 0x2, R128 ;  /* 0x000000020c807825 */ /* 0x040fe200078e0280 */
[----:B0-----:R0:W3:Y:S04]  /*5500*/  LDG.E.U16 R68, desc[UR10][R104.64] ;  /* 0x0000000a68447981 */ /* 0x0010e8000c1e1500 */
[----:B------:R4:W5:Y:S01]  /*5510*/  LDG.E.U16 R140, desc[UR10][R108.64] ;  /* 0x0000000a6c8c7981 */ /* 0x000962000c1e1500 */
[----:B-1----:R-:W-:-:S03]  /*5520*/  IMAD.WIDE R82, R12, 0x2, R148 ;  /* 0x000000020c527825 */ /* 0x002fc600078e0294 */
[----:B------:R-:W2:Y:S01]  /*5530*/  LDG.E.U16 R111, desc[UR10][R110.64] ;  /* 0x0000000a6e6f7981 */ /* 0x000ea2000c1e1500 */
[----:B0-----:R-:W-:-:S03]  /*5540*/  IMAD.WIDE R104, R12, 0x2, R132 ;  /* 0x000000020c687825 */ /* 0x001fc600078e0284 */
[----:B------:R-:W2:Y:S01]  /*5550*/  LDG.E.U16 R82, desc[UR10][R82.64] ;  /* 0x0000000a52527981 */ /* 0x000ea2000c1e1500 */
[----:B----4-:R-:W-:-:S03]  /*5560*/  IMAD.WIDE R108, R12, 0x2, R144 ;  /* 0x000000020c6c7825 */ /* 0x010fc600078e0290 */
[----:B------:R0:W4:Y:S04]  /*5570*/  LDG.E.U16 R133, desc[UR10][R106.64] ;  /* 0x0000000a6a857981 */ /* 0x000128000c1e1500 */
[----:B------:R1:W2:Y:S04]  /*5580*/  LDG.E.U16 R110, desc[UR10][R104.64] ;  /* 0x0000000a686e7981 */ /* 0x0002a8000c1e1500 */
[----:B------:R1:W2:Y:S01]  /*5590*/  LDG.E.U16 R83, desc[UR10][R130.64] ;  /* 0x0000000a82537981 */ /* 0x0002a2000c1e1500 */
[----:B0-----:R-:W-:-:S03]  /*55a0*/  IMAD.WIDE R106, R12, 0x2, R142 ;  /* 0x000000020c6a7825 */ /* 0x001fc600078e028e */
[----:B------:R0:W2:Y:S01]  /*55b0*/  LDG.E.U16 R132, desc[UR10][R108.64] ;  /* 0x0000000a6c847981 */ /* 0x0000a2000c1e1500 */
[----:B-1----:R-:W-:-:S03]  /*55c0*/  IMAD.WIDE R104, R12, 0x2, R138 ;  /* 0x000000020c687825 */ /* 0x002fc600078e028a */
[----:B------:R1:W2:Y:S01]  /*55d0*/  LDG.E.U16 R139, desc[UR10][R128.64] ;  /* 0x0000000a808b7981 */ /* 0x0002a2000c1e1500 */
[----:B------:R-:W-:-:S03]  /*55e0*/  IMAD.WIDE R130, R12, 0x2, R136 ;  /* 0x000000020c827825 */ /* 0x000fc600078e0288 */
[----:B------:R-:W2:Y:S01]  /*55f0*/  LDG.E.U16 R107, desc[UR10][R106.64] ;  /* 0x0000000a6a6b7981 */ /* 0x000ea2000c1e1500 */
[----:B0-----:R-:W-:-:S03]  /*5600*/  IMAD.WIDE R108, R12, 0x2, R248 ;  /* 0x000000020c6c7825 */ /* 0x001fc600078e02f8 */
[----:B------:R-:W2:Y:S01]  /*5610*/  LDG.E.U16 R138, desc[UR10][R130.64] ;  /* 0x0000000a828a7981 */ /* 0x000ea2000c1e1500 */
[----:B-1----:R-:W-:-:S03]  /*5620*/  IMAD.WIDE R128, R12, 0x2, R250 ;  /* 0x000000020c807825 */ /* 0x002fc600078e02fa */
[----:B------:R0:W2:Y:S01]  /*5630*/  LDG.E.U16 R100, desc[UR10][R104.64] ;  /* 0x0000000a68647981 */ /* 0x0000a2000c1e1500 */
[----:B------:R-:W-:-:S03]  /*5640*/  IMAD.WIDE R144, R12, 0x2, R242 ;  /* 0x000000020c907825 */ /* 0x000fc600078e02f2 */
[----:B------:R1:W2:Y:S04]  /*5650*/  LDG.E.U16 R106, desc[UR10][R108.64] ;  /* 0x0000000a6c6a7981 */ /* 0x0002a8000c1e1500 */
[----:B------:R1:W2:Y:S01]  /*5660*/  LDG.E.U16 R131, desc[UR10][R128.64] ;  /* 0x0000000a80837981 */ /* 0x0002a2000c1e1500 */
[----:B0-----:R-:W-:-:S03]  /*5670*/  IMAD.WIDE R104, R12, 0x2, R244 ;  /* 0x000000020c687825 */ /* 0x001fc600078e02f4 */
[----:B------:R0:W2:Y:S01]  /*5680*/  LDG.E.U16 R130, desc[UR10][R144.64] ;  /* 0x0000000a90827981 */ /* 0x0000a2000c1e1500 */
[----:B-1----:R-:W-:-:S03]  /*5690*/  IMAD.WIDE R108, R12, 0x2, R220 ;  /* 0x000000020c6c7825 */ /* 0x002fc600078e02dc */
[----:B------:R1:W2:Y:S01]  /*56a0*/  LDG.E.U16 R137, desc[UR10][R104.64] ;  /* 0x0000000a68897981 */ /* 0x0002a2000c1e1500 */
[----:B------:R-:W-:-:S04]  /*56b0*/  IMAD.WIDE R128, R12, 0x2, R224 ;  /* 0x000000020c807825 */ /* 0x000fc800078e02e0 */
[C---:B------:R-:W-:Y:S01]  /*56c0*/  IMAD.WIDE R134, R12.reuse, 0x2, R134 ;  /* 0x000000020c867825 */ /* 0x040fe200078e0286 */
[----:B------:R-:W2:Y:S03]  /*56d0*/  LDG.E.U16 R136, desc[UR10][R128.64] ;  /* 0x0000000a80887981 */ /* 0x000ea6000c1e1500 */
[C---:B------:R-:W-:Y:S02]  /*56e0*/  IMAD.WIDE R146, R12.reuse, 0x2, R208 ;  /* 0x000000020c927825 */ /* 0x040fe400078e02d0 */
[----:B------:R-:W2:Y:S02]  /*56f0*/  LDG.E.U16 R134, desc[UR10][R134.64] ;  /* 0x0000000a86867981 */ /* 0x000ea4000c1e1500 */
[C---:B0-----:R-:W-:Y:S02]  /*5700*/  IMAD.WIDE R144, R12.reuse, 0x2, R204 ;  /* 0x000000020c907825 */ /* 0x041fe400078e02cc */
[----:B------:R0:W4:Y:S02]  /*5710*/  LDG.E.U16 R129, desc[UR10][R108.64] ;  /* 0x0000000a6c817981 */ /* 0x000124000c1e1500 */
[----:B-1----:R-:W-:-:S02]  /*5720*/  IMAD.WIDE R104, R12, 0x2, R232 ;  /* 0x000000020c687825 */ /* 0x002fc400078e02e8 */
[----:B------:R-:W4:Y:S02]  /*5730*/  LDG.E.U16 R128, desc[UR10][R144.64] ;  /* 0x0000000a90807981 */ /* 0x000f24000c1e1500 */
[C---:B------:R-:W-:Y:S02]  /*5740*/  IMAD.WIDE R142, R12.reuse, 0x2, R228 ;  /* 0x000000020c8e7825 */ /* 0x040fe400078e02e4 */
[----:B------:R-:W4:Y:S02]  /*5750*/  LDG.E.U16 R135, desc[UR10][R146.64] ;  /* 0x0000000a92877981 */ /* 0x000f24000c1e1500 */
[C---:B0-----:R-:W-:Y:S02]  /*5760*/  IMAD.WIDE R108, R12.reuse, 0x2, R200 ;  /* 0x000000020c6c7825 */ /* 0x041fe400078e02c8 */
[----:B------:R-:W4:Y:S02]  /*5770*/  LDG.E.U16 R105, desc[UR10][R104.64] ;  /* 0x0000000a68697981 */ /* 0x000f24000c1e1500 */
[----:B------:R-:W-:-:S02]  /*5780*/  IMAD.WIDE R182, R12, 0x2, R246 ;  /* 0x000000020cb67825 */ /* 0x000fc400078e02f6 */
[----:B------:R0:W4:Y:S02]  /*5790*/  LDG.E.U16 R103, desc[UR10][R108.64] ;  /* 0x0000000a6c677981 */ /* 0x000124000c1e1500 */
[C---:B------:R-:W-:Y:S02]  /*57a0*/  IMAD.WIDE R150, R12.reuse, 0x2, R216 ;  /* 0x000000020c967825 */ /* 0x040fe400078e02d8 */
[----:B------:R-:W4:Y:S02]  /*57b0*/  LDG.E.U16 R143, desc[UR10][R142.64] ;  /* 0x0000000a8e8f7981 */ /* 0x000f24000c1e1500 */
[C---:B------:R-:W-:Y:S02]  /*57c0*/  IMAD.WIDE R148, R12.reuse, 0x2, R212 ;  /* 0x000000020c947825 */ /* 0x040fe400078e02d4 */
[----:B------:R1:W5:Y:S02]  /*57d0*/  LDG.E.U16 R104, desc[UR10][R150.64] ;  /* 0x0000000a96687981 */ /* 0x000364000c1e1500 */
[----:B0-----:R-:W-:-:S02]  /*57e0*/  IMAD.WIDE R108, R12, 0x2, R198 ;  /* 0x000000020c6c7825 */ /* 0x001fc400078e02c6 */
[----:B------:R-:W5:Y:S02]  /*57f0*/  LDG.E.U16 R182, desc[UR10][R182.64] ;  /* 0x0000000ab6b67981 */ /* 0x000f64000c1e1500 */
[C---:B------:R-:W-:Y:S02]  /*5800*/  IMAD.WIDE R144, R12.reuse, 0x2, R194 ;  /* 0x000000020c907825 */ /* 0x040fe400078e02c2 */
[----:B------:R0:W5:Y:S02]  /*5810*/  LDG.E.U16 R142, desc[UR10][R148.64] ;  /* 0x0000000a948e7981 */ /* 0x000164000c1e1500 */
[C---:B------:R-:W-:Y:S02]  /*5820*/  IMAD.WIDE R146, R12.reuse, 0x2, R192 ;  /* 0x000000020c927825 */ /* 0x040fe400078e02c0 */
[----:B------:R0:W5:Y:S02]  /*5830*/  LDG.E.U16 R186, desc[UR10][R144.64] ;  /* 0x0000000a90ba7981 */ /* 0x000164000c1e1500 */
[----:B-1----:R-:W-:-:S02]  /*5840*/  IMAD.WIDE R150, R12, 0x2, R184 ;  /* 0x000000020c967825 */ /* 0x002fc400078e02b8 */
[----:B------:R1:W5:Y:S02]  /*5850*/  LDG.E.U16 R183, desc[UR10][R108.64] ;  /* 0x0000000a6cb77981 */ /* 0x000364000c1e1500 */
[C---:B0-----:R-:W-:Y:S02]  /*5860*/  IMAD.WIDE R148, R12.reuse, 0x2, R188 ;  /* 0x000000020c947825 */ /* 0x041fe400078e02bc */
[----:B------:R0:W5:Y:S02]  /*5870*/  LDG.E.U16 R187, desc[UR10][R146.64] ;  /* 0x0000000a92bb7981 */ /* 0x000164000c1e1500 */
[C---:B------:R-:W-:Y:S02]  /*5880*/  IMAD.WIDE R144, R12.reuse, 0x2, R170 ;  /* 0x000000020c907825 */ /* 0x040fe400078e02aa */
[----:B------:R0:W5:Y:S02]  /*5890*/  LDG.E.U16 R190, desc[UR10][R148.64] ;  /* 0x0000000a94be7981 */ /* 0x000164000c1e1500 */
[----:B-1----:R-:W-:-:S02]  /*58a0*/  IMAD.WIDE R108, R12, 0x2, R172 ;  /* 0x000000020c6c7825 */ /* 0x002fc400078e02ac */
[----:B------:R-:W5:Y:S02]  /*58b0*/  LDG.E.U16 R150, desc[UR10][R150.64] ;  /* 0x0000000a96967981 */ /* 0x000f64000c1e1500 */
[C---:B0-----:R-:W-:Y:S02]  /*58c0*/  IMAD.WIDE R146, R12.reuse, 0x2, R166 ;  /* 0x000000020c927825 */ /* 0x041fe400078e02a6 */
[----:B------:R0:W5:Y:S02]  /*58d0*/  LDG.E.U16 R191, desc[UR10][R144.64] ;  /* 0x0000000a90bf7981 */ /* 0x000164000c1e1500 */
[C---:B------:R-:W-:Y:S02]  /*58e0*/  IMAD.WIDE R148, R12.reuse, 0x2, R164 ;  /* 0x000000020c947825 */ /* 0x040fe400078e02a4 */
[----:B------:R1:W5:Y:S04]  /*58f0*/  LDG.E.U16 R196, desc[UR10][R146.64] ;  /* 0x0000000a92c47981 */ /* 0x000368000c1e1500 */
[----:B------:R1:W5:Y:S01]  /*5900*/  LDG.E.U16 R151, desc[UR10][R108.64] ;  /* 0x0000000a6c977981 */ /* 0x000362000c1e1500 */
[----:B0-----:R-:W-:-:S03]  /*5910*/  IMAD.WIDE R144, R12, 0x2, R158 ;  /* 0x000000020c907825 */ /* 0x001fc600078e029e */
[----:B------:R-:W5:Y:S01]  /*5920*/  LDG.E.U16 R148, desc[UR10][R148.64] ;  /* 0x0000000a94947981 */ /* 0x000f62000c1e1500 */
[----:B-1----:R-:W-:-:S03]  /*5930*/  IMAD.WIDE R146, R12, 0x2, R156 ;  /* 0x000000020c927825 */ /* 0x002fc600078e029c */
[----:B------:R0:W5:Y:S01]  /*5940*/  LDG.E.U16 R197, desc[UR10][R144.64] ;  /* 0x0000000a90c57981 */ /* 0x000162000c1e1500 */
[----:B------:R-:W-:-:S03]  /*5950*/  IMAD.WIDE R108, R12, 0x2, R162 ;  /* 0x000000020c6c7825 */ /* 0x000fc600078e02a2 */
[----:B------:R1:W5:Y:S04]  /*5960*/  LDG.E.U16 R202, desc[UR10][R146.64] ;  /* 0x0000000a92ca7981 */ /* 0x000368000c1e1500 */
[----:B------:R1:W5:Y:S01]  /*5970*/  LDG.E.U16 R149, desc[UR10][R108.64] ;  /* 0x0000000a6c957981 */ /* 0x000362000c1e1500 */
[----:B0-----:R-:W-:-:S04]  /*5980*/  IMAD.WIDE R144, R12, 0x2, R24 ;  /* 0x000000020c907825 */ /* 0x001fc800078e0218 */
[C---:B-1----:R-:W-:Y:S01]  /*5990*/  IMAD.WIDE R146, R12.reuse, 0x2, R26 ;  /* 0x000000020c927825 */ /* 0x042fe200078e021a */
[----:B------:R0:W5:Y:S03]  /*59a0*/  LDG.E.U16 R206, desc[UR10][R144.64] ;  /* 0x0000000a90ce7981 */ /* 0x000166000c1e1500 */
[C---:B------:R-:W-:Y:S01]  /*59b0*/  IMAD.WIDE R108, R12.reuse, 0x2, R154 ;  /* 0x000000020c6c7825 */ /* 0x040fe200078e029a */
        /* <DEDUP_REMOVED lines=41> */
[----:B------:R-:W-:Y:S02]  /*5c50*/  IMAD.WIDE R108, R12, 0x2, R46 ;  /* 0x000000020c6c7825 */ /* 0x000fe400078e022e */
[----:B------:R-:W5:Y:S04]  /*5c60*/  LDG.E.U16 R146, desc[UR10][R146.64] ;  /* 0x0000000a92927981 */ /* 0x000f68000c1e1500 */
[----:B------:R1:W5:Y:S04]  /*5c70*/  LDG.E.U16 R237, desc[UR10][R108.64] ;  /* 0x0000000a6ced7981 */ /* 0x000368000c1e1500 */
[----:B0-----:R-:W-:Y:S01]  /*5c80*/  LDS R145, [R176] ;  /* 0x00000000b0917984 */ /* 0x001fe20000000800 */
[----:B-1----:R-:W0:Y:S01]  /*5c90*/  S2R R109, SR_TID.X ;  /* 0x00000000006d7919 */ /* 0x002e220000002100 */
[----:B------:R-:W-:Y:S01]  /*5ca0*/  FADD R18, -R3, R18 ;  /* 0x0000001203127221 */ /* 0x000fe20000000100 */
[----:B------:R-:W-:-:S02]  /*5cb0*/  FADD R108, -R2, R19 ;  /* 0x00000013026c7221 */ /* 0x000fc40000000100 */
[----:B------:R-:W-:Y:S01]  /*5cc0*/  LDS R19, [R174] ;  /* 0x00000000ae137984 */ /* 0x000fe20000000800 */
[----:B------:R-:W-:Y:S01]  /*5cd0*/  FMUL R18, R18, 1.4426950216293334961 ;  /* 0x3fb8aa3b12127820 */ /* 0x000fe20000400000 */
[----:B------:R-:W-:Y:S01]  /*5ce0*/  FMUL R108, R108, 1.4426950216293334961 ;  /* 0x3fb8aa3b6c6c7820 */ /* 0x000fe20000400000 */
[----:B0-----:R-:W-:-:S04]  /*5cf0*/  LOP3.LUT R109, R109, 0x1c, RZ, 0xc0, !PT ;  /* 0x0000001c6d6d7812 */ /* 0x001fc800078ec0ff */
[----:B------:R-:W-:-:S05]  /*5d00*/  LEA R109, R109, UR6, 0x2 ;  /* 0x000000066d6d7c11 */ /* 0x000fca000f8e10ff */
[----:B------:R0:W1:Y:S01]  /*5d10*/  LDS R144, [R109] ;  /* 0x000000006d907984 */ /* 0x0000620000000800 */
[----:B------:R-:W-:Y:S08]  /*5d20*/  MUFU.EX2 R108, R108 ;  /* 0x0000006c006c7308 */ /* 0x000ff00000000800 */
[----:B0-----:R0:W1:Y:S02]  /*5d30*/  MUFU.EX2 R109, R18 ;  /* 0x00000012006d7308 */ /* 0x0010640000000800 */
[----:B0-----:R-:W-:Y:S01]  /*5d40*/  LDS R18, [R175] ;  /* 0x00000000af127984 */ /* 0x001fe20000000800 */
[----:B------:R-:W-:Y:S01]  /*5d50*/  BAR.SYNC.DEFER_BLOCKING 0x0 ;  /* 0x0000000000007b1d */ /* 0x000fe20000010000 */
[----:B------:R-:W-:Y:S01]  /*5d60*/  LOP3.LUT R147, R0, 0x60, RZ, 0x3c, !PT ;  /* 0x0000006000937812 */ /* 0x000fe200078e3cff */
[----:B-1----:R-:W-:Y:S01]  /*5d70*/  FFMA2 R64, R64.F32x2.HI_LO, R108.F32x2.HI_LO, R144.F32x2.HI_LO ;  /* 0x0000006c40407249 */ /* 0x002fe20000000090 */
[----:B------:R-:W-:-:S03]  /*5d80*/  LOP3.LUT R145, R0, 0x40, RZ, 0x3c, !PT ;  /* 0x0000004000917812 */ /* 0x000fc600078e3cff */
[----:B---3--:R0:W-:Y:S04]  /*5d90*/  STS.U16 [R0+UR6], R68 ;  /* 0x0000004400007988 */ /* 0x0081e80008000406 */
[----:B--2---:R-:W-:Y:S04]  /*5da0*/  STS.U16 [R0+UR6+0x400], R82 ;  /* 0x0004005200007988 */ /* 0x004fe80008000406 */
[----:B------:R-:W-:Y:S04]  /*5db0*/  STS.U16 [R0+UR6+0x800], R83 ;  /* 0x0008005300007988 */ /* 0x000fe80008000406 */
[----:B------:R-:W-:Y:S04]  /*5dc0*/  STS.U16 [R0+UR6+0xc00], R100 ;  /* 0x000c006400007988 */ /* 0x000fe80008000406 */
[----:B----4-:R-:W-:Y:S04]  /*5dd0*/  STS.U16 [R0+UR6+0x1400], R143 ;  /* 0x0014008f00007988 */ /* 0x010fe80008000406 */
[----:B-----5:R-:W-:Y:S04]  /*5de0*/  STS.U16 [R0+UR6+0x1000], R182 ;  /* 0x001000b600007988 */ /* 0x020fe80008000406 */
        /* <DEDUP_REMOVED lines=45> */
[----:B------:R-:W-:Y:S04]  /*60c0*/  STS.U16 [R147+UR6+0xf00], R106 ;  /* 0x000f006a93007988 */ /* 0x000fe80008000406 */
[----:B------:R-:W-:Y:S04]  /*60d0*/  STS.U16 [R147+UR6+0x1300], R105 ;  /* 0x0013006993007988 */ /* 0x000fe80008000406 */
[----:B------:R-:W-:Y:S04]  /*60e0*/  STS.U16 [R147+UR6+0x1700], R104 ;  /* 0x0017006893007988 */ /* 0x000fe80008000406 */
[----:B------:R2:W-:Y:S04]  /*60f0*/  STS.U16 [R147+UR6+0x1b00], R103 ;  /* 0x001b006793007988 */ /* 0x0005e80008000406 */
[----:B------:R-:W-:Y:S01]  /*6100*/  STS.U16 [R147+UR6+0x1f00], R190 ;  /* 0x001f00be93007988 */ /* 0x000fe20008000406 */
[----:B0-----:R-:W-:-:S03]  /*6110*/  F2FP.F16.F32.PACK_AB R68, R102, R101 ;  /* 0x000000656644723e */ /* 0x001fc600000000ff */
[----:B------:R-:W-:Y:S01]  /*6120*/  STS.U16 [R147+UR6+0x2300], R235 ;  /* 0x002300eb93007988 */ /* 0x000fe20008000406 */
[----:B------:R-:W-:-:S03]  /*6130*/  F2FP.F16.F32.PACK_AB R70, R70, R81 ;  /* 0x000000514646723e */ /* 0x000fc600000000ff */
[----:B------:R-:W-:Y:S01]  /*6140*/  STS.U16 [R147+UR6+0x2700], R236 ;  /* 0x002700ec93007988 */ /* 0x000fe20008000406 */
[----:B------:R-:W-:Y:S02]  /*6150*/  F2FP.F16.F32.PACK_AB R69, R69, R80 ;  /* 0x000000504545723e */ /* 0x000fe400000000ff */
[----:B------:R-:W-:Y:S01]  /*6160*/  F2FP.F16.F32.PACK_AB R71, R71, R79 ;  /* 0x0000004f4747723e */ /* 0x000fe200000000ff */
[----:B------:R-:W-:Y:S01]  /*6170*/  STS.U16 [R147+UR6+0x2b00], R239 ;  /* 0x002b00ef93007988 */ /* 0x000fe20008000406 */
[----:B------:R-:W-:Y:S02]  /*6180*/  F2FP.F16.F32.PACK_AB R72, R72, R78 ;  /* 0x0000004e4848723e */ /* 0x000fe400000000ff */
[----:B------:R-:W-:Y:S01]  /*6190*/  F2FP.F16.F32.PACK_AB R74, R74, R77 ;  /* 0x0000004d4a4a723e */ /* 0x000fe200000000ff */
[----:B------:R-:W-:Y:S01]  /*61a0*/  STS.U16 [R147+UR6+0x2f00], R240 ;  /* 0x002f00f093007988 */ /* 0x000fe20008000406 */
[----:B------:R-:W-:Y:S02]  /*61b0*/  F2FP.F16.F32.PACK_AB R73, R73, R76 ;  /* 0x0000004c4949723e */ /* 0x000fe400000000ff */
[----:B------:R-:W-:Y:S01]  /*61c0*/  F2FP.F16.F32.PACK_AB R75, R75, R21 ;  /* 0x000000154b4b723e */ /* 0x000fe200000000ff */
[----:B------:R-:W-:Y:S04]  /*61d0*/  STS.U16 [R147+UR6+0x3300], R241 ;  /* 0x003300f193007988 */ /* 0x000fe80008000406 */
[----:B------:R-:W-:Y:S04]  /*61e0*/  STS.U16 [R147+UR6+0x3700], R237 ;  /* 0x003700ed93007988 */ /* 0x000fe80008000406 */
[----:B------:R-:W-:Y:S04]  /*61f0*/  STS.U16 [R147+UR6+0x3b00], R238 ;  /* 0x003b00ee93007988 */ /* 0x000fe80008000406 */
[----:B------:R0:W-:Y:S04]  /*6200*/  STS.U16 [R147+UR6+0x3f00], R146 ;  /* 0x003f009293007988 */ /* 0x0001e80008000406 */
[----:B------:R-:W-:Y:S04]  /*6210*/  STSM.16.M88.4 [R177+0x6000], R68 ;  /* 0x00600044b1007844 */ /* 0x000fe80000000200 */
[----:B------:R-:W-:Y:S01]  /*6220*/  STSM.16.M88.4 [R177+0x6800], R72 ;  /* 0x00680048b1007844 */ /* 0x000fe20000000200 */
[----:B------:R-:W-:Y:S01]  /*6230*/  BAR.SYNC.DEFER_BLOCKING 0x0 ;  /* 0x0000000000007b1d */ /* 0x000fe20000010000 */
[----:B------:R-:W-:Y:S01]  /*6240*/  FADD R21, -R4, R17 ;  /* 0x0000001104157221 */ /* 0x000fe20000000100 */
[----:B------:R-:W-:-:S03]  /*6250*/  FADD R17, -R5, R20 ;  /* 0x0000001405117221 */ /* 0x000fc60000000100 */
[----:B------:R-:W-:Y:S01]  /*6260*/  FMUL R20, R21, 1.4426950216293334961 ;  /* 0x3fb8aa3b15147820 */ /* 0x000fe20000400000 */
[----:B------:R-:W-:Y:S01]  /*6270*/  FMUL R17, R17, 1.4426950216293334961 ;  /* 0x3fb8aa3b11117820 */ /* 0x000fe20000400000 */
[----:B-1----:R-:W-:Y:S01]  /*6280*/  LOP3.LUT R110, R9, 0x20, RZ, 0x3c, !PT ;  /* 0x00000020096e7812 */ /* 0x002fe200078e3cff */
[----:B------:R-:W-:Y:S04]  /*6290*/  LDSM.16.M88.4 R136, [R9+UR6+0x6000] ;  /* 0x006000060988783b */ /* 0x000fe80008000200 */
[----:B------:R-:W1:Y:S04]  /*62a0*/  LDSM.16.M88.4 R76, [R8+UR6+0x1000] ;  /* 0x00100006084c783b */ /* 0x000e680008000200 */
[----:B------:R-:W3:Y:S04]  /*62b0*/  LDSM.16.M88.4 R72, [R8+UR6+0x2000] ;  /* 0x002000060848783b */ /* 0x000ee80008000200 */
[----:B------:R-:W4:Y:S04]  /*62c0*/  LDSM.16.M88.4 R104, [R9+UR6+0x6800] ;  /* 0x006800060968783b */ /* 0x000f280008000200 */
[----:B------:R-:W5:Y:S04]  /*62d0*/  LDSM.16.M88.4 R80, [R8+UR6] ;  /* 0x000000060850783b */ /* 0x000f680008000200 */
[----:B------:R-:W4:Y:S01]  /*62e0*/  LDSM.16.M88.4 R68, [R8+UR6+0x3000] ;  /* 0x003000060844783b */ /* 0x000f220008000200 */
[----:B------:R-:W0:Y:S01]  /*62f0*/  MUFU.EX2 R20, R20 ;  /* 0x0000001400147308 */ /* 0x000e220000000800 */
[C---:B------:R-:W-:Y:S01]  /*6300*/  FMUL R100, R108.reuse, R96 ;  /* 0x000000606c647220 */ /* 0x040fe20000400000 */
[C---:B------:R-:W-:Y:S01]  /*6310*/  FMUL R101, R108.reuse, R97 ;  /* 0x000000616c657220 */ /* 0x040fe20000400000 */
[C---:B------:R-:W-:Y:S01]  /*6320*/  FMUL R102, R109.reuse, R98 ;  /* 0x000000626d667220 */ /* 0x040fe20000400000 */
[C---:B--2---:R-:W-:Y:S01]  /*6330*/  FMUL R103, R109.reuse, R99 ;  /* 0x000000636d677220 */ /* 0x044fe20000400000 */
[----:B------:R-:W2:Y:S03]  /*6340*/  LDSM.16.M88.4 R132, [R110+UR6+0x6000] ;  /* 0x006000066e84783b */ /* 0x000ea60008000200 */
[----:B------:R-:W1:Y:S01]  /*6350*/  MUFU.EX2 R21, R17 ;  /* 0x0000001100157308 */ /* 0x000e620000000800 */
[----:B------:R0:W2:Y:S01]  /*6360*/  LDSM.16.M88.4 R96, [R110+UR6+0x6800] ;  /* 0x006800066e60783b */ /* 0x0000a20008000200 */
[C---:B------:R-:W-:Y:S01]  /*6370*/  FMUL R144, R108.reuse, R92 ;  /* 0x0000005c6c907220 */ /* 0x040fe20000400000 */
[C---:B------:R-:W-:Y:S01]  /*6380*/  FMUL R145, R108.reuse, R93 ;  /* 0x0000005d6c917220 */ /* 0x040fe20000400000 */
[C---:B0-----:R-:W-:Y:S01]  /*6390*/  FMUL R146, R109.reuse, R94 ;  /* 0x0000005e6d927220 */ /* 0x041fe20000400000 */
[C---:B------:R-:W-:Y:S01]  /*63a0*/  FMUL R147, R109.reuse, R95 ;  /* 0x0000005f6d937220 */ /* 0x040fe20000400000 */
[C---:B------:R-:W-:Y:S01]  /*63b0*/  FMUL R140, R108.reuse, R88 ;  /* 0x000000586c8c7220 */ /* 0x040fe20000400000 */
[----:B------:R-:W-:Y:S01]  /*63c0*/  FMUL R141, R108, R89 ;  /* 0x000000596c8d7220 */ /* 0x000fe20000400000 */
[C---:B------:R-:W-:Y:S01]  /*63d0*/  FMUL R142, R109.reuse, R90 ;  /* 0x0000005a6d8e7220 */ /* 0x040fe20000400000 */
[C---:B------:R-:W-:Y:S01]  /*63e0*/  FMUL R143, R109.reuse, R91 ;  /* 0x0000005b6d8f7220 */ /* 0x040fe20000400000 */
[C---:B------:R-:W-:Y:S01]  /*63f0*/  FMUL R88, R20.reuse, R120 ;  /* 0x0000007814587220 */ /* 0x040fe20000400000 */
[C---:B------:R-:W-:Y:S01]  /*6400*/  FMUL R89, R20.reuse, R121 ;  /* 0x0000007914597220 */ /* 0x040fe20000400000 */
[C---:B------:R-:W-:Y:S01]  /*6410*/  FMUL R92, R20.reuse, R116 ;  /* 0x00000074145c7220 */ /* 0x040fe20000400000 */
[----:B------:R-:W-:Y:S01]  /*6420*/  FMUL R93, R20, R117 ;  /* 0x00000075145d7220 */ /* 0x000fe20000400000 */
[C---:B------:R-:W-:Y:S01]  /*6430*/  FMUL R84, R108.reuse, R84 ;  /* 0x000000546c547220 */ /* 0x040fe20000400000 */
[----:B------:R-:W-:Y:S01]  /*6440*/  FMUL R85, R108, R85 ;  /* 0x000000556c557220 */ /* 0x000fe20000400000 */
[----:B------:R-:W-:Y:S01]  /*6450*/  FMUL R86, R109, R86 ;  /* 0x000000566d567220 */ /* 0x000fe20000400000 */
[C---:B-1----:R-:W-:Y:S01]  /*6460*/  FMUL R90, R21.reuse, R122 ;  /* 0x0000007a155a7220 */ /* 0x042fe20000400000 */
[C---:B------:R-:W-:Y:S01]  /*6470*/  FMUL R91, R21.reuse, R123 ;  /* 0x0000007b155b7220 */ /* 0x040fe20000400000 */
[C---:B------:R-:W-:Y:S01]  /*6480*/  FMUL R94, R21.reuse, R118 ;  /* 0x00000076155e7220 */ /* 0x040fe20000400000 */
[----:B------:R-:W-:Y:S01]  /*6490*/  FMUL R95, R21, R119 ;  /* 0x00000077155f7220 */ /* 0x000fe20000400000 */
[----:B------:R-:W-:Y:S01]  /*64a0*/  FMUL R87, R109, R87 ;  /* 0x000000576d577220 */ /* 0x000fe20000400000 */
[C---:B------:R-:W-:Y:S01]  /*64b0*/  HMMA.16816.F32 R144, R136.reuse, R76, R144 ;  /* 0x0000004c8890723c */ /* 0x040fe20000001890 */
[C---:B------:R-:W-:Y:S01]  /*64c0*/  FMUL R148, R20.reuse, R112 ;  /* 0x0000007014947220 */ /* 0x040fe20000400000 */
[----:B------:R-:W-:Y:S01]  /*64d0*/  FMUL R149, R20, R113 ;  /* 0x0000007114957220 */ /* 0x000fe20000400000 */
[----:B------:R-:W-:Y:S01]  /*64e0*/  LOP3.LUT R111, R8, 0x40, RZ, 0x3c, !PT ;  /* 0x00000040086f7812 */ /* 0x000fe200078e3cff */
[----:B------:R-:W0:Y:S04]  /*64f0*/  LDC R17, c[0x0][0x3c4] ;  /* 0x0000f100ff117b82 */ /* 0x000e280000000800 */
[----:B---3--:R-:W-:Y:S01]  /*6500*/  HMMA.16816.F32 R140, R136, R72, R140 ;  /* 0x00000048888c723c */ /* 0x008fe2000000188c */
[C---:B------:R-:W-:Y:S01]  /*6510*/  FMUL R150, R21.reuse, R114 ;  /* 0x0000007215967220 */ /* 0x040fe20000400000 */
[----:B------:R-:W-:Y:S01]  /*6520*/  FMUL R151, R21, R115 ;  /* 0x0000007315977220 */ /* 0x000fe20000400000 */
[----:B------:R-:W-:Y:S01]  /*6530*/  LOP3.LUT R110, R9, 0x40, RZ, 0x3c, !PT ;  /* 0x00000040096e7812 */ /* 0x000fe200078e3cff */
[----:B------:R-:W-:Y:S04]  /*6540*/  LDSM.16.M88.4 R120, [R111+UR6+0x1000] ;  /* 0x001000066f78783b */ /* 0x000fe80008000200 */
[C---:B----4-:R-:W-:Y:S01]  /*6550*/  HMMA.16816.F32 R88, R104.reuse, R76, R88 ;  /* 0x0000004c6858723c */ /* 0x050fe20000001858 */
[----:B------:R-:W-:Y:S04]  /*6560*/  LDSM.16.M88.4 R128, [R110+UR6+0x6000] ;  /* 0x006000066e80783b */ /* 0x000fe80008000200 */
[----:B------:R-:W-:Y:S03]  /*6570*/  LDSM.16.M88.4 R116, [R111+UR6+0x2000] ;  /* 0x002000066f74783b */ /* 0x000fe60008000200 */
[----:B------:R-:W-:Y:S01]  /*6580*/  HMMA.16816.F32 R92, R104, R72, R92 ;  /* 0x00000048685c723c */ /* 0x000fe2000000185c */
[----:B------:R-:W-:Y:S07]  /*6590*/  LDSM.16.M88.4 R112, [R111+UR6+0x3000] ;  /* 0x003000066f70783b */ /* 0x000fee0008000200 */
[C---:B-----5:R-:W-:Y:S08]  /*65a0*/  HMMA.16816.F32 R100, R136.reuse, R80, R100 ;  /* 0x000000508864723c */ /* 0x060ff00000001864 */
[----:B------:R-:W-:Y:S01]  /*65b0*/  HMMA.16816.F32 R136, R136, R68, R84 ;  /* 0x000000448888723c */ /* 0x000fe20000001854 */
[C---:B------:R-:W-:Y:S01]  /*65c0*/  FMUL R84, R20.reuse, R124 ;  /* 0x0000007c14547220 */ /* 0x040fe20000400000 */
[----:B------:R-:W-:Y:S01]  /*65d0*/  FMUL R85, R20, R125 ;  /* 0x0000007d14557220 */ /* 0x000fe20000400000 */
[C---:B------:R-:W-:Y:S01]  /*65e0*/  FMUL R86, R21.reuse, R126 ;  /* 0x0000007e15567220 */ /* 0x040fe20000400000 */
[----:B------:R-:W-:-:S02]  /*65f0*/  FMUL R87, R21, R127 ;  /* 0x0000007f15577220 */ /* 0x000fc40000400000 */
[----:B------:R-:W1:Y:S01]  /*6600*/  LDSM.16.M88.4 R124, [R111+UR6] ;  /* 0x000000066f7c783b */ /* 0x000e620008000200 */
[----:B------:R-:W-:-:S03]  /*6610*/  LOP3.LUT R182, R9, 0x60, RZ, 0x3c, !PT ;  /* 0x0000006009b67812 */ /* 0x000fc600078e3cff */
[----:B------:R-:W3:Y:S01]  /*6620*/  LDSM.16.M88.4 R108, [R110+UR6+0x6800] ;  /* 0x006800066e6c783b */ /* 0x000ee20008000200 */
[C---:B------:R-:W-:Y:S08]  /*6630*/  HMMA.16816.F32 R84, R104.reuse, R80, R84 ;  /* 0x000000506854723c */ /* 0x040ff00000001854 */
[----:B------:R-:W-:Y:S08]  /*6640*/  HMMA.16816.F32 R104, R104, R68, R148 ;  /* 0x000000446868723c */ /* 0x000ff00000001894 */
[C---:B--2---:R-:W-:Y:S08]  /*6650*/  HMMA.16816.F32 R144, R132.reuse, R78, R144 ;  /* 0x0000004e8490723c */ /* 0x044ff00000001890 */
[----:B------:R-:W-:Y:S08]  /*6660*/  HMMA.16816.F32 R140, R132, R74, R140 ;  /* 0x0000004a848c723c */ /* 0x000ff0000000188c */
[C---:B------:R-:W-:Y:S01]  /*6670*/  HMMA.16816.F32 R88, R96.reuse, R78, R88 ;  /* 0x0000004e6058723c */ /* 0x040fe20000001858 */
[----:B------:R-:W2:Y:S07]  /*6680*/  LDSM.16.M88.4 R76, [R182+UR6+0x6000] ;  /* 0x00600006b64c783b */ /* 0x000eae0008000200 */
[----:B------:R-:W-:Y:S01]  /*6690*/  HMMA.16816.F32 R92, R96, R74, R92 ;  /* 0x0000004a605c723c */ /* 0x000fe2000000185c */
[----:B------:R4:W5:Y:S02]  /*66a0*/  LDSM.16.M88.4 R72, [R182+UR6+0x6800] ;  /* 0x00680006b648783b */ /* 0x0009640008000200 */
[----:B----4-:R-:W4:Y:S05]  /*66b0*/  S2R R182, SR_CTAID.X ;  /* 0x0000000000b67919 */ /* 0x010f2a0000002500 */
[C---:B------:R-:W-:Y:S08]  /*66c0*/  HMMA.16816.F32 R100, R132.reuse, R82, R100 ;  /* 0x000000528464723c */ /* 0x040ff00000001864 */
[----:B------:R-:W-:Y:S08]  /*66d0*/  HMMA.16816.F32 R136, R132, R70, R136 ;  /* 0x000000468488723c */ /* 0x000ff00000001888 */
[C---:B------:R-:W-:Y:S08]  /*66e0*/  HMMA.16816.F32 R84, R96.reuse, R82, R84 ;  /* 0x000000526054723c */ /* 0x040ff00000001854 */
[----:B------:R-:W-:Y:S01]  /*66f0*/  HMMA.16816.F32 R104, R96, R70, R104 ;  /* 0x000000466068723c */ /* 0x000fe20000001868 */
[----:B------:R-:W-:-:S07]  /*6700*/  UIADD3 UR4, UPT, UPT, UR4, 0x40, URZ ;  /* 0x0000004004047890 */ /* 0x000fce000fffe0ff */
[----:B-1----:R-:W-:Y:S01]  /*6710*/  HMMA.16816.F32 R100, R128, R124, R100 ;  /* 0x0000007c8064723c */ /* 0x002fe20000001864 */
[----:B----4-:R-:W-:-:S07]  /*6720*/  IMAD.SHL.U32 R182, R182, 0x20, RZ ;  /* 0x00000020b6b67824 */ /* 0x010fce00078e00ff */
[----:B------:R-:W-:Y:S01]  /*6730*/  HMMA.16816.F32 R144, R128, R120, R144 ;  /* 0x000000788090723c */ /* 0x000fe20000001890 */
[----:B------:R-:W-:-:S07]  /*6740*/  VIADD R182, R182, 0x20 ;  /* 0x00000020b6b67836 */ /* 0x000fce0000000000 */
[C---:B------:R-:W-:Y:S08]  /*6750*/  HMMA.16816.F32 R140, R128.reuse, R116, R140 ;  /* 0x00000074808c723c */ /* 0x040ff0000000188c */
[----:B------:R-:W-:Y:S08]  /*6760*/  HMMA.16816.F32 R136, R128, R112, R136 ;  /* 0x000000708088723c */ /* 0x000ff00000001888 */
[C---:B---3--:R-:W-:Y:S08]  /*6770*/  HMMA.16816.F32 R68, R108.reuse, R124, R84 ;  /* 0x0000007c6c44723c */ /* 0x048ff00000001854 */
[C---:B------:R-:W-:Y:S08]  /*6780*/  HMMA.16816.F32 R80, R108.reuse, R120, R88 ;  /* 0x000000786c50723c */ /* 0x040ff00000001858 */
[C---:B------:R-:W-:Y:S08]  /*6790*/  HMMA.16816.F32 R128, R108.reuse, R116, R92 ;  /* 0x000000746c80723c */ /* 0x040ff0000000185c */
[----:B------:R-:W-:Y:S01]  /*67a0*/  HMMA.16816.F32 R104, R108, R112, R104 ;  /* 0x000000706c68723c */ /* 0x000fe20000001868 */
[----:B------:R-:W1:Y:S01]  /*67b0*/  LDC R108, c[0x0][0x3d4] ;  /* 0x0000f500ff6c7b82 */ /* 0x000e620000000800 */
[----:B------:R-:W-:Y:S01]  /*67c0*/  ISETP.LE.AND P1, PT, R182, UR4, PT ;  /* 0x00000004b6007c0c */ /* 0x000fe2000bf23270 */
[----:B------:R-:W-:Y:S01]  /*67d0*/  FFMA2 R66, R66.F32x2.HI_LO, R20.F32x2.HI_LO, R18.F32x2.HI_LO ;  /* 0x0000001442427249 */ /* 0x000fe20000000012 */
[----:B0-----:R-:W-:-:S04]  /*67e0*/  LEA R11, R17, R11, 0x6 ;  /* 0x0000000b110b7211 */ /* 0x001fc800078e30ff */
[----:B--2---:R-:W-:Y:S01]  /*67f0*/  HMMA.16816.F32 R96, R76, R126, R100 ;  /* 0x0000007e4c60723c */ /* 0x004fe20000001864 */
[----:B------:R-:W-:Y:S02]  /*6800*/  IMAD.MOV.U32 R19, RZ, RZ, R2 ;  /* 0x000000ffff137224 */ /* 0x000fe400078e0002 */
[----:B------:R-:W-:-:S05]  /*6810*/  IMAD.MOV.U32 R18, RZ, RZ, R3 ;  /* 0x000000ffff127224 */ /* 0x000fca00078e0003 */
[----:B------:R-:W-:Y:S01]  /*6820*/  HMMA.16816.F32 R92, R76, R122, R144 ;  /* 0x0000007a4c5c723c */ /* 0x000fe20000001890 */
[----:B------:R-:W-:Y:S02]  /*6830*/  IMAD.MOV.U32 R17, RZ, RZ, R4 ;  /* 0x000000ffff117224 */ /* 0x000fe400078e0004 */
[----:B------:R-:W-:-:S05]  /*6840*/  IMAD.MOV.U32 R20, RZ, RZ, R5 ;  /* 0x000000ffff147224 */ /* 0x000fca00078e0005 */
[----:B------:R-:W-:Y:S01]  /*6850*/  HMMA.16816.F32 R88, R76, R118, R140 ;  /* 0x000000764c58723c */ /* 0x000fe2000000188c */
[----:B-1----:R-:W-:-:S07]  /*6860*/  IMAD R12, R108, 0x40, R12 ;  /* 0x000000406c0c7824 */ /* 0x002fce00078e020c */
[----:B------:R-:W-:Y:S08]  /*6870*/  HMMA.16816.F32 R84, R76, R114, R136 ;  /* 0x000000724c54723c */ /* 0x000ff00000001888 */
[C---:B-----5:R-:W-:Y:S08]  /*6880*/  HMMA.16816.F32 R124, R72.reuse, R126, R68 ;  /* 0x0000007e487c723c */ /* 0x060ff00000001844 */
[C---:B------:R-:W-:Y:S08]  /*6890*/  HMMA.16816.F32 R120, R72.reuse, R122, R80 ;  /* 0x0000007a4878723c */ /* 0x040ff00000001850 */
[C---:B------:R-:W-:Y:S08]  /*68a0*/  HMMA.16816.F32 R116, R72.reuse, R118, R128 ;  /* 0x000000764874723c */ /* 0x040ff00000001880 */
[----:B------:R-:W-:Y:S01]  /*68b0*/  HMMA.16816.F32 R112, R72, R114, R104 ;  /* 0x000000724870723c */ /* 0x000fe20000001868 */
[----:B------:R-:W-:-:S04]  /*68c0*/  NOP ;  /* 0x0000000000007918 */ /* 0x000fc80000000000 */
[----:B------:R-:W-:-:S15]  /*68d0*/  @!P1 BRA `(.L_x_1) ;  /* 0xffffffc800949947 */ /* 0x000fde000383ffff */
.L_x_0:
[----:B------:R-:W0:Y:S01]  /*68e0*/  S2R R0, SR_TID.X ;  /* 0x0000000000007919 */ /* 0x000e220000002100 */
[C---:B------:R-:W-:Y:S01]  /*68f0*/  FSETP.GT.AND P2, PT, |R65|.reuse, 8.50705917302346158658e+37, PT ;  /* 0x7e8000004100780b */ /* 0x040fe20003f44200 */
[----:B------:R-:W2:Y:S01]  /*6900*/  S2UR UR5, SR_CgaCtaId ;  /* 0x00000000000579c3 */ /* 0x000ea20000008800 */
[C---:B------:R-:W-:Y:S01]  /*6910*/  FSETP.GEU.AND P3, PT, |R65|.reuse, 1.175494350822287508e-38, PT ;  /* 0x008000004100780b */ /* 0x040fe20003f6e200 */
[----:B------:R-:W-:Y:S01]  /*6920*/  UMOV UR4, 0x400 ;  /* 0x0000040000047882 */ /* 0x000fe20000000000 */
[----:B------:R-:W-:Y:S01]  /*6930*/  FSETP.GEU.AND P6, PT, R65, 1.175494350822287508e-38, PT ;  /* 0x008000004100780b */ /* 0x000fe20003fce000 */
[----:B------:R-:W-:Y:S01]  /*6940*/  FMUL R15, R67, 8388608 ;  /* 0x4b000000430f7820 */ /* 0x000fe20000400000 */
[----:B------:R-:W-:-:S03]  /*6950*/  FSETP.GT.AND P1, PT, |R64|, 8.50705917302346158658e+37, PT ;  /* 0x7e8000004000780b */ /* 0x000fc60003f24200 */
[----:B------:R-:W-:Y:S01]  /*6960*/  BAR.SYNC.DEFER_BLOCKING 0x0 ;  /* 0x0000000000007b1d */ /* 0x000fe20000010000 */
[C---:B------:R-:W-:Y:S02]  /*6970*/  FSETP.GEU.AND P5, PT, |R67|.reuse, 1.175494350822287508e-38, PT ;  /* 0x008000004300780b */ /* 0x040fe40003fae200 */
[----:B------:R-:W-:Y:S01]  /*6980*/  FSETP.GEU.AND P4, PT, R67, 1.175494350822287508e-38, PT ;  /* 0x008000004300780b */ /* 0x000fe20003f8e000 */
[----:B------:R-:W-:Y:S01]  /*6990*/  @P2 FMUL R87, R87, 0.25 ;  /* 0x3e80000057572820 */ /* 0x000fe20000400000 */
[----:B------:R-:W-:Y:S01]  /*69a0*/  @P2 FMUL R86, R86, 0.25 ;  /* 0x3e80000056562820 */ /* 0x000fe20000400000 */
[----:B------:R-:W-:Y:S01]  /*69b0*/  @P2 FMUL R91, R91, 0.25 ;  /* 0x3e8000005b5b2820 */ /* 0x000fe20000400000 */
[----:B------:R-:W-:Y:S01]  /*69c0*/  @P2 FMUL R90, R90, 0.25 ;  /* 0x3e8000005a5a2820 */ /* 0x000fe20000400000 */
[----:B------:R-:W-:Y:S01]  /*69d0*/  @P2 FMUL R95, R95, 0.25 ;  /* 0x3e8000005f5f2820 */ /* 0x000fe20000400000 */
[----:B------:R-:W-:Y:S01]  /*69e0*/  @P2 FMUL R94, R94, 0.25 ;  /* 0x3e8000005e5e2820 */ /* 0x000fe20000400000 */
[----:B------:R-:W-:Y:S01]  /*69f0*/  @P2 FMUL R99, R99, 0.25 ;  /* 0x3e80000063632820 */ /* 0x000fe20000400000 */
[----:B------:R-:W-:Y:S01]  /*6a00*/  @P2 FMUL R98, R98, 0.25 ;  /* 0x3e80000062622820 */ /* 0x000fe20000400000 */
[----:B------:R-:W-:Y:S01]  /*6a10*/  @!P3 FMUL R87, R87, 16777216 ;  /* 0x4b8000005757b820 */ /* 0x000fe20000400000 */
[----:B------:R-:W-:Y:S01]  /*6a20*/  @!P3 FMUL R86, R86, 16777216 ;  /* 0x4b8000005656b820 */ /* 0x000fe20000400000 */
[----:B------:R-:W-:Y:S01]  /*6a30*/  @!P3 FMUL R91, R91, 16777216 ;  /* 0x4b8000005b5bb820 */ /* 0x000fe20000400000 */
[----:B------:R-:W-:Y:S01]  /*6a40*/  @!P3 FMUL R90, R90, 16777216 ;  /* 0x4b8000005a5ab820 */ /* 0x000fe20000400000 */
[----:B------:R-:W-:Y:S01]  /*6a50*/  @!P3 FMUL R95, R95, 16777216 ;  /* 0x4b8000005f5fb820 */ /* 0x000fe20000400000 */
[----:B------:R-:W-:Y:S01]  /*6a60*/  @!P3 FMUL R94, R94, 16777216 ;  /* 0x4b8000005e5eb820 */ /* 0x000fe20000400000 */
[----:B------:R-:W-:Y:S01]  /*6a70*/  @!P3 FMUL R99, R99, 16777216 ;  /* 0x4b8000006363b820 */ /* 0x000fe20000400000 */
[----:B------:R-:W-:Y:S01]  /*6a80*/  @!P3 FMUL R98, R98, 16777216 ;  /* 0x4b8000006262b820 */ /* 0x000fe20000400000 */
[----:B------:R-:W-:Y:S01]  /*6a90*/  @P1 FMUL R85, R85, 0.25 ;  /* 0x3e80000055551820 */ /* 0x000fe20000400000 */
[----:B------:R-:W-:Y:S01]  /*6aa0*/  @P1 FMUL R84, R84, 0.25 ;  /* 0x3e80000054541820 */ /* 0x000fe20000400000 */
[C---:B0-----:R-:W-:Y:S01]  /*6ab0*/  IMAD.SHL.U32 R6, R0.reuse, 0x4, RZ ;  /* 0x0000000400067824 */ /* 0x041fe200078e00ff */
[C---:B------:R-:W-:Y:S01]  /*6ac0*/  LOP3.LUT R7, R0.reuse, 0x60, RZ, 0xc0, !PT ;  /* 0x0000006000077812 */ /* 0x040fe200078ec0ff */
[C---:B-1----:R-:W-:Y:S01]  /*6ad0*/  IMAD.SHL.U32 R11, R0.reuse, 0x8, RZ ;  /* 0x00000008000b7824 */ /* 0x042fe200078e00ff */
[--C-:B------:R-:W-:Y:S01]  /*6ae0*/  SHF.R.S32.HI R9, RZ, 0x4, R0.reuse ;  /* 0x00000004ff097819 */ /* 0x100fe20000011400 */
[----:B------:R-:W-:Y:S01]  /*6af0*/  IMAD.SHL.U32 R10, R0, 0x10, RZ ;  /* 0x00000010000a7824 */ /* 0x000fe200078e00ff */
[----:B------:R-:W-:Y:S01]  /*6b00*/  LOP3.LUT R6, R6, 0x38, RZ, 0xc0, !PT ;  /* 0x0000003806067812 */ /* 0x000fe200078ec0ff */
[----:B------:R-:W-:Y:S01]  /*6b10*/  @P1 FMUL R89, R89, 0.25 ;  /* 0x3e80000059591820 */ /* 0x000fe20000400000 */
[----:B------:R-:W-:Y:S01]  /*6b20*/  LOP3.LUT R11, R11, 0x180, RZ, 0xc0, !PT ;  /* 0x000001800b0b7812 */ /* 0x000fe200078ec0ff */
[----:B------:R-:W-:Y:S01]  /*6b30*/  @P1 FMUL R88, R88, 0.25 ;  /* 0x3e80000058581820 */ /* 0x000fe20000400000 */
[----:B------:R-:W-:Y:S01]  /*6b40*/  LEA R8, R7, R6, 0x4 ;  /* 0x0000000607087211 */ /* 0x000fe200078e20ff */
[C---:B------:R-:W-:Y:S01]  /*6b50*/  IMAD.SHL.U32 R6, R0.reuse, 0x40, RZ ;  /* 0x0000004000067824 */ /* 0x040fe200078e00ff */
[----:B------:R-:W-:Y:S01]  /*6b60*/  SGXT R7, R9, 0x1 ;  /* 0x000000010907781a */ /* 0x000fe20000000200 */
[----:B------:R-:W-:Y:S01]  /*6b70*/  IMAD.SHL.U32 R9, R0, 0x200, RZ ;  /* 0x0000020000097824 */ /* 0x000fe200078e00ff */
[----:B------:R-:W-:Y:S01]  /*6b80*/  LOP3.LUT R10, R10, 0x70, RZ, 0xc0, !PT ;  /* 0x000000700a0a7812 */ /* 0x000fe200078ec0ff */
[----:B------:R-:W-:Y:S01]  /*6b90*/  @P1 FMUL R93, R93, 0.25 ;  /* 0x3e8000005d5d1820 */ /* 0x000fe20000400000 */
[----:B------:R-:W-:Y:S01]  /*6ba0*/  LOP3.LUT R7, R7, 0x840, RZ, 0xc0, !PT ;  /* 0x0000084007077812 */ /* 0x000fe200078ec0ff */
[----:B------:R-:W-:Y:S01]  /*6bb0*/  @P1 FMUL R92, R92, 0.25 ;  /* 0x3e8000005c5c1820 */ /* 0x000fe20000400000 */
[----:B------:R-:W-:Y:S01]  /*6bc0*/  LOP3.LUT R12, R11, 0x48, R0, 0xf8, !PT ;  /* 0x000000480b0c7812 */ /* 0x000fe200078ef800 */
[----:B------:R-:W-:Y:S01]  /*6bd0*/  @P1 FMUL R97, R97, 0.25 ;  /* 0x3e80000061611820 */ /* 0x000fe20000400000 */
[----:B------:R-:W-:Y:S01]  /*6be0*/  LOP3.LUT R7, R7, 0x40, R6, 0x78, !PT ;  /* 0x0000004007077812 */ /* 0x000fe200078e7806 */
[----:B------:R-:W-:Y:S01]  /*6bf0*/  @P1 FMUL R96, R96, 0.25 ;  /* 0x3e80000060601820 */ /* 0x000fe20000400000 */
[----:B------:R-:W-:Y:S01]  /*6c00*/  LOP3.LUT R9, R10, 0x1800, R9, 0xf8, !PT ;  /* 0x000018000a097812 */ /* 0x000fe200078ef809 */
[----:B--2---:R-:W-:Y:S01]  /*6c10*/  ULEA UR6, UR5, UR4, 0x18 ;  /* 0x0000000405067291 */ /* 0x004fe2000f8ec0ff */
[----:B------:R-:W-:Y:S01]  /*6c20*/  LOP3.LUT R13, R0, 0x7f, RZ, 0xc0, !PT ;  /* 0x0000007f000d7812 */ /* 0x000fe200078ec0ff */
[----:B------:R-:W-:-:S02]  /*6c30*/  IMAD.IADD R54, R8, 0x1, R7 ;  /* 0x0000000108367824 */ /* 0x000fc400078e0207 */
[----:B------:R-:W-:Y:S01]  /*6c40*/  FMUL R7, R65, 8388608 ;  /* 0x4b00000041077820 */ /* 0x000fe20000400000 */
[----:B------:R-:W-:Y:S01]  /*6c50*/  SHF.R.U32.HI R8, RZ, 0x1, R0 ;  /* 0x00000001ff087819 */ /* 0x000fe20000011600 */
[----:B------:R-:W0:Y:S01]  /*6c60*/  LDC R78, c[0x0][0x3e8] ;  /* 0x0000fa00ff4e7b82 */ /* 0x000e220000000800 */
[----:B------:R-:W-:Y:S01]  /*6c70*/  LOP3.LUT R6, R9, R12, RZ, 0x3c, !PT ;  /* 0x0000000c09067212 */ /* 0x000fe200078e3cff */
[----:B------:R-:W1:Y:S01]  /*6c80*/  S2R R79, SR_CTAID.X ;  /* 0x00000000004f7919 */ /* 0x000e620000002500 */
[----:B------:R-:W-:Y:S01]  /*6c90*/  FSEL R56, R7, R65, !P6 ;  /* 0x0000004107387208 */ /* 0x000fe20007000000 */
[----:B------:R-:W-:Y:S01]  /*6ca0*/  @P2 FMUL R65, R65, 0.25 ;  /* 0x3e80000041412820 */ /* 0x000fe20000400000 */
[----:B------:R-:W-:Y:S01]  /*6cb0*/  LOP3.LUT R9, R8, 0xc, RZ, 0xc0, !PT ;  /* 0x0000000c08097812 */ /* 0x000fe200078ec0ff */
[----:B------:R-:W2:Y:S01]  /*6cc0*/  S2R R100, SR_TID.X ;  /* 0x0000000000647919 */ /* 0x000ea20000002100 */
[C---:B------:R-:W-:Y:S01]  /*6cd0*/  FSETP.GEU.AND P2, PT, R64.reuse, 1.175494350822287508e-38, PT ;  /* 0x008000004000780b */ /* 0x040fe20003f4e000 */
[----:B------:R-:W-:Y:S01]  /*6ce0*/  @!P3 FMUL R65, R65, 16777216 ;  /* 0x4b8000004141b820 */ /* 0x000fe20000400000 */
[----:B------:R-:W-:Y:S01]  /*6cf0*/  FSETP.GEU.AND P3, PT, |R64|, 1.175494350822287508e-38, PT ;  /* 0x008000004000780b */ /* 0x000fe20003f6e200 */
[----:B------:R-:W-:Y:S01]  /*6d00*/  VIADD R12, R56, 0xc0cafb0d ;  /* 0xc0cafb0d380c7836 */ /* 0x000fe20000000000 */
[----:B------:R-:W-:Y:S01]  /*6d10*/  ISETP.GE.U32.AND P0, PT, R13, 0x20, PT ;  /* 0x000000200d00780c */ /* 0x000fe20003f06070 */
[----:B------:R-:W3:Y:S01]  /*6d20*/  MUFU.RCP R8, R65 ;  /* 0x0000004100087308 */ /* 0x000ee20000001000 */
[----:B------:R-:W-:Y:S01]  /*6d30*/  FSEL R11, RZ, -23, P6 ;  /* 0xc1b80000ff0b7808 */ /* 0x000fe20003000000 */
[----:B------:R-:W4:Y:S01]  /*6d40*/  LDCU.64 UR4, c[0x0][0x3e0] ;  /* 0x00007c00ff0477ac */ /* 0x000f220008000a00 */
[----:B------:R-:W-:-:S02]  /*6d50*/  LOP3.LUT R13, R12, 0xff800000, RZ, 0xc0, !PT ;  /* 0xff8000000c0d7812 */ /* 0x000fc400078ec0ff */
[----:B------:R-:W-:Y:S02]  /*6d60*/  IADD3 R7, PT, PT, R9, UR6, R10 ;  /* 0x0000000609077c10 */ /* 0x000fe4000fffe00a */
[----:B------:R-:W-:Y:S01]  /*6d70*/  I2FP.F32.S32 R14, R13 ;  /* 0x0000000d000e7245 */ /* 0x000fe20000201400 */
[----:B------:R-:W-:Y:S01]  /*6d80*/  IMAD.IADD R13, R56, 0x1, -R13 ;  /* 0x00000001380d7824 */ /* 0x000fe200078e0a0d */
[----:B------:R-:W-:Y:S01]  /*6d90*/  FSEL R9, RZ, -23, P2 ;  /* 0xc1b80000ff097808 */ /* 0x000fe20001000000 */
[----:B------:R-:W-:Y:S01]  /*6da0*/  @!P3 FMUL R85, R85, 16777216 ;  /* 0x4b8000005555b820 */ /* 0x000fe20000400000 */
[----:B------:R-:W-:Y:S01]  /*6db0*/  @!P3 FMUL R84, R84, 16777216 ;  /* 0x4b8000005454b820 */ /* 0x000fe20000400000 */
[----:B------:R-:W-:Y:S01]  /*6dc0*/  @!P3 FMUL R89, R89, 16777216 ;  /* 0x4b8000005959b820 */ /* 0x000fe20000400000 */
[----:B------:R-:W-:Y:S01]  /*6dd0*/  @!P3 FMUL R88, R88, 16777216 ;  /* 0x4b8000005858b820 */ /* 0x000fe20000400000 */
[----:B------:R-:W-:Y:S01]  /*6de0*/  @!P3 FMUL R93, R93, 16777216 ;  /* 0x4b8000005d5db820 */ /* 0x000fe20000400000 */
[----:B------:R-:W-:Y:S01]  /*6df0*/  @!P3 FMUL R92, R92, 16777216 ;  /* 0x4b8000005c5cb820 */ /* 0x000fe20000400000 */
[----:B------:R-:W-:Y:S01]  /*6e00*/  @!P3 FMUL R97, R97, 16777216 ;  /* 0x4b8000006161b820 */ /* 0x000fe20000400000 */
[C---:B---3--:R-:W-:Y:S01]  /*6e10*/  FMUL R36, R8.reuse, R87 ;  /* 0x0000005708247220 */ /* 0x048fe20000400000 */
[C---:B------:R-:W-:Y:S01]  /*6e20*/  FMUL R37, R8.reuse, R86 ;  /* 0x0000005608257220 */ /* 0x040fe20000400000 */
[C---:B------:R-:W-:Y:S01]  /*6e30*/  FMUL R41, R8.reuse, R91 ;  /* 0x0000005b08297220 */ /* 0x040fe20000400000 */
[C---:B------:R-:W-:Y:S01]  /*6e40*/  FMUL R40, R8.reuse, R90 ;  /* 0x0000005a08287220 */ /* 0x040fe20000400000 */
[C---:B------:R-:W-:Y:S01]  /*6e50*/  FMUL R44, R8.reuse, R95 ;  /* 0x0000005f082c7220 */ /* 0x040fe20000400000 */
[C---:B------:R-:W-:Y:S01]  /*6e60*/  FMUL R45, R8.reuse, R94 ;  /* 0x0000005e082d7220 */ /* 0x040fe20000400000 */
[C---:B------:R-:W-:Y:S01]  /*6e70*/  FMUL R49, R8.reuse, R99 ;  /* 0x0000006308317220 */ /* 0x040fe20000400000 */
[----:B------:R-:W-:Y:S01]  /*6e80*/  FMUL R48, R8, R98 ;  /* 0x0000006208307220 */ /* 0x000fe20000400000 */
[----:B------:R-:W-:Y:S01]  /*6e90*/  FMUL R8, R64, 8388608 ;  /* 0x4b00000040087820 */ /* 0x000fe20000400000 */
[----:B------:R-:W-:Y:S01]  /*6ea0*/  @!P3 FMUL R96, R96, 16777216 ;  /* 0x4b8000006060b820 */ /* 0x000fe20000400000 */
[----:B------:R-:W-:Y:S01]  /*6eb0*/  FFMA.FTZ R14, R14, 1.1920928955078125e-07, R11 ;  /* 0x340000000e0e7823 */ /* 0x000fe2000001000b */
[----:B------:R-:W-:Y:S01]  /*6ec0*/  FMUL R11, R66, 8388608 ;  /* 0x4b000000420b7820 */ /* 0x000fe20000400000 */
[----:B------:R-:W-:Y:S01]  /*6ed0*/  FSETP.GT.AND P6, PT, |R67|, 8.50705917302346158658e+37, PT ;  /* 0x7e8000004300780b */ /* 0x000fe20003fc4200 */
[----:B------:R-:W-:Y:S01]  /*6ee0*/  FADD R13, R13, -1 ;  /* 0xbf8000000d0d7421 */ /* 0x000fe20000000000 */
[----:B------:R-:W-:Y:S01]  /*6ef0*/  FSEL R69, R8, R64, !P2 ;  /* 0x0000004008457208 */ /* 0x000fe20005000000 */
[----:B------:R-:W-:Y:S01]  /*6f00*/  @P1 FMUL R64, R64, 0.25 ;  /* 0x3e80000040401820 */ /* 0x000fe20000400000 */
[C---:B------:R-:W-:Y:S01]  /*6f10*/  FSETP.GT.AND P1, PT, |R66|.reuse, 8.50705917302346158658e+37, PT ;  /* 0x7e8000004200780b */ /* 0x040fe20003f24200 */
[----:B-1----:R-:W-:Y:S01]  /*6f20*/  IMAD.SHL.U32 R79, R79, 0x20, RZ ;  /* 0x000000204f4f7824 */ /* 0x002fe200078e00ff */
[----:B------:R-:W-:Y:S01]  /*6f30*/  FSETP.GEU.AND P2, PT, R66, 1.175494350822287508e-38, PT ;  /* 0x008000004200780b */ /* 0x000fe20003f4e000 */
[----:B------:R-:W-:Y:S01]  /*6f40*/  @!P3 FMUL R64, R64, 16777216 ;  /* 0x4b8000004040b820 */ /* 0x000fe20000400000 */
[----:B------:R-:W-:Y:S01]  /*6f50*/  FSETP.GEU.AND P3, PT, |R66|, 1.175494350822287508e-38, PT ;  /* 0x008000004200780b */ /* 0x000fe20003f6e200 */
[----:B----4-:R-:W-:Y:S01]  /*6f60*/  UIMAD UR4, UR7, UR4, URZ ;  /* 0x00000004070472a4 */ /* 0x010fe2000f8e02ff */
[----:B------:R-:W-:Y:S01]  /*6f70*/  FSEL R71, R11, R66, !P2 ;  /* 0x000000420b477208 */ /* 0x000fe20005000000 */
[----:B------:R-:W1:Y:S01]  /*6f80*/  MUFU.RCP R16, R64 ;  /* 0x0000004000107308 */ /* 0x000e620000001000 */
[----:B------:R-:W-:Y:S01]  /*6f90*/  IADD3 R8, PT, PT, R69, -0x3f3504f3, RZ ;  /* 0xc0cafb0d45087810 */ /* 0x000fe20007ffe0ff */
[----:B------:R-:W-:Y:S01]  /*6fa0*/  @P6 FMUL R115, R115, 0.25 ;  /* 0x3e80000073736820 */ /* 0x000fe20000400000 */
[----:B------:R-:W-:Y:S01]  /*6fb0*/  @P6 FMUL R114, R114, 0.25 ;  /* 0x3e80000072726820 */ /* 0x000fe20000400000 */
[----:B------:R-:W-:Y:S01]  /*6fc0*/  @P6 FMUL R119, R119, 0.25 ;  /* 0x3e80000077776820 */ /* 0x000fe20000400000 */
[----:B------:R-:W-:Y:S01]  /*6fd0*/  LOP3.LUT R10, R8, 0xff800000, RZ, 0xc0, !PT ;  /* 0xff800000080a7812 */ /* 0x000fe200078ec0ff */
[----:B------:R-:W-:Y:S01]  /*6fe0*/  @P1 FMUL R66, R66, 0.25 ;  /* 0x3e80000042421820 */ /* 0x000fe20000400000 */
[----:B------:R-:W-:Y:S01]  /*6ff0*/  FSEL R8, R15, R67, !P4 ;  /* 0x000000430f087208 */ /* 0x000fe20006000000 */
[----:B------:R-:W-:Y:S01]  /*7000*/  @P6 FMUL R67, R67, 0.25 ;  /* 0x3e80000043436820 */ /* 0x000fe20000400000 */
[----:B------:R-:W-:Y:S01]  /*7010*/  I2FP.F32.S32 R12, R10 ;  /* 0x0000000a000c7245 */ /* 0x000fe20000201400 */
[----:B------:R-:W-:Y:S01]  /*7020*/  @!P3 FMUL R66, R66, 16777216 ;  /* 0x4b8000004242b820 */ /* 0x000fe20000400000 */
[----:B------:R-:W-:Y:S01]  /*7030*/  @P1 FMUL R112, R112, 0.25 ;  /* 0x3e80000070701820 */ /* 0x000fe20000400000 */
[----:B------:R-:W-:Y:S01]  /*7040*/  @!P5 FMUL R67, R67, 16777216 ;  /* 0x4b8000004343d820 */ /* 0x000fe20000400000 */
[----:B------:R-:W-:Y:S01]  /*7050*/  @P1 FMUL R116, R116, 0.25 ;  /* 0x3e80000074741820 */ /* 0x000fe20000400000 */
[----:B------:R-:W3:Y:S01]  /*7060*/  MUFU.RCP R19, R66 ;  /* 0x0000004200137308 */ /* 0x000ee20000001000 */
[----:B------:R-:W-:Y:S01]  /*7070*/  FFMA.FTZ R9, R12, 1.1920928955078125e-07, R9 ;  /* 0x340000000c097823 */ /* 0x000fe20000010009 */
[----:B------:R-:W-:Y:S01]  /*7080*/  @!P3 FMUL R112, R112, 16777216 ;  /* 0x4b8000007070b820 */ /* 0x000fe20000400000 */
[----:B------:R-:W-:Y:S01]  /*7090*/  @!P3 FMUL R116, R116, 16777216 ;  /* 0x4b8000007474b820 */ /* 0x000fe20000400000 */
[C---:B-1----:R-:W-:Y:S01]  /*70a0*/  FMUL R47, R16.reuse, R92 ;  /* 0x0000005c102f7220 */ /* 0x042fe20000400000 */
[----:B------:R-:W-:Y:S01]  /*70b0*/  FMUL R50, R16, R96 ;  /* 0x0000006010327220 */ /* 0x000fe20000400000 */
[----:B------:R-:W-:Y:S01]  /*70c0*/  @P6 FMUL R118, R118, 0.25 ;  /* 0x3e80000076766820 */ /* 0x000fe20000400000 */
[----:B------:R-:W-:Y:S01]  /*70d0*/  @P6 FMUL R123, R123, 0.25 ;  /* 0x3e8000007b7b6820 */ /* 0x000fe20000400000 */
[----:B------:R-:W1:Y:S01]  /*70e0*/  MUFU.RCP R12, R67 ;  /* 0x00000043000c7308 */ /* 0x000e620000001000 */
[----:B------:R-:W-:Y:S01]  /*70f0*/  @P6 FMUL R122, R122, 0.25 ;  /* 0x3e8000007a7a6820 */ /* 0x000fe20000400000 */
[----:B------:R-:W-:Y:S01]  /*7100*/  @P6 FMUL R127, R127, 0.25 ;  /* 0x3e8000007f7f6820 */ /* 0x000fe20000400000 */
[----:B------:R-:W-:Y:S01]  /*7110*/  @P6 FMUL R126, R126, 0.25 ;  /* 0x3e8000007e7e6820 */ /* 0x000fe20000400000 */
[----:B------:R-:W-:Y:S01]  /*7120*/  F2FP.F16.F32.PACK_AB R52, R47, R50 ;  /* 0x000000322f34723e */ /* 0x000fe200000000ff */
[C---:B------:R-:W-:Y:S01]  /*7130*/  FMUL R38, R16.reuse, R85 ;  /* 0x0000005510267220 */ /* 0x040fe20000400000 */
[C---:B------:R-:W-:Y:S01]  /*7140*/  FMUL R39, R16.reuse, R84 ;  /* 0x0000005410277220 */ /* 0x040fe20000400000 */
[C---:B------:R-:W-:Y:S01]  /*7150*/  FMUL R43, R16.reuse, R89 ;  /* 0x00000059102b7220 */ /* 0x040fe20000400000 */
[C---:B------:R-:W-:Y:S01]  /*7160*/  FMUL R42, R16.reuse, R88 ;  /* 0x00000058102a7220 */ /* 0x040fe20000400000 */
[C---:B---3--:R-:W-:Y:S01]  /*7170*/  FMUL R23, R19.reuse, R112 ;  /* 0x0000007013177220 */ /* 0x048fe20000400000 */
[----:B------:R-:W-:Y:S01]  /*7180*/  FMUL R26, R19, R116 ;  /* 0x00000074131a7220 */ /* 0x000fe20000400000 */
[C---:B------:R-:W-:Y:S01]  /*7190*/  FMUL R46, R16.reuse, R93 ;  /* 0x0000005d102e7220 */ /* 0x040fe20000400000 */
[----:B------:R-:W-:Y:S01]  /*71a0*/  FMUL R51, R16, R97 ;  /* 0x0000006110337220 */ /* 0x000fe20000400000 */
[----:B------:R-:W-:Y:S01]  /*71b0*/  @!P5 FMUL R115, R115, 16777216 ;  /* 0x4b8000007373d820 */ /* 0x000fe20000400000 */
[----:B------:R-:W-:Y:S01]  /*71c0*/  @!P5 FMUL R114, R114, 16777216 ;  /* 0x4b8000007272d820 */ /* 0x000fe20000400000 */
[----:B------:R-:W-:Y:S01]  /*71d0*/  F2FP.F16.F32.PACK_AB R47, R23, R26 ;  /* 0x0000001a172f723e */ /* 0x000fe200000000ff */
[----:B------:R-:W-:Y:S01]  /*71e0*/  @!P5 FMUL R119, R119, 16777216 ;  /* 0x4b8000007777d820 */ /* 0x000fe20000400000 */
[----:B------:R-:W-:Y:S01]  /*71f0*/  SHF.R.U32.HI R23, RZ, 0x5, R0 ;  /* 0x00000005ff177819 */ /* 0x000fe20000011600 */
[----:B------:R-:W-:Y:S01]  /*7200*/  @!P5 FMUL R118, R118, 16777216 ;  /* 0x4b8000007676d820 */ /* 0x000fe20000400000 */
[----:B------:R-:W-:Y:S01]  /*7210*/  @!P5 FMUL R123, R123, 16777216 ;  /* 0x4b8000007b7bd820 */ /* 0x000fe20000400000 */
[----:B------:R-:W-:Y:S01]  /*7220*/  @!P5 FMUL R122, R122, 16777216 ;  /* 0x4b8000007a7ad820 */ /* 0x000fe20000400000 */
[----:B------:R-:W-:Y:S01]  /*7230*/  @!P5 FMUL R127, R127, 16777216 ;  /* 0x4b8000007f7fd820 */ /* 0x000fe20000400000 */
[----:B------:R-:W-:Y:S01]  /*7240*/  @!P5 FMUL R126, R126, 16777216 ;  /* 0x4b8000007e7ed820 */ /* 0x000fe20000400000 */
[----:B------:R-:W-:Y:S01]  /*7250*/  VIADD R16, R8, 0xc0cafb0d ;  /* 0xc0cafb0d08107836 */ /* 0x000fe20000000000 */
[----:B------:R-:W-:Y:S01]  /*7260*/  SGXT.U32 R23, R23, 0x2 ;  /* 0x000000021717781a */ /* 0x000fe20000000000 */
[C---:B-1----:R-:W-:Y:S01]  /*7270*/  FMUL R20, R12.reuse, R115 ;  /* 0x000000730c147220 */ /* 0x042fe20000400000 */
[C---:B------:R-:W-:Y:S01]  /*7280*/  FMUL R21, R12.reuse, R114 ;  /* 0x000000720c157220 */ /* 0x040fe20000400000 */
[C---:B------:R-:W-:Y:S01]  /*7290*/  FMUL R25, R12.reuse, R119 ;  /* 0x000000770c197220 */ /* 0x040fe20000400000 */
[C---:B------:R-:W-:Y:S01]  /*72a0*/  FMUL R24, R12.reuse, R118 ;  /* 0x000000760c187220 */ /* 0x040fe20000400000 */
[C---:B------:R-:W-:Y:S01]  /*72b0*/  FMUL R28, R12.reuse, R123 ;  /* 0x0000007b0c1c7220 */ /* 0x040fe20000400000 */
[C---:B------:R-:W-:Y:S01]  /*72c0*/  FMUL R29, R12.reuse, R122 ;  /* 0x0000007a0c1d7220 */ /* 0x040fe20000400000 */
[C---:B------:R-:W-:Y:S01]  /*72d0*/  FMUL R33, R12.reuse, R127 ;  /* 0x0000007f0c217220 */ /* 0x040fe20000400000 */
[----:B------:R-:W-:Y:S01]  /*72e0*/  FMUL R32, R12, R126 ;  /* 0x0000007e0c207220 */ /* 0x000fe20000400000 */
[----:B------:R-:W-:Y:S01]  /*72f0*/  @P1 FMUL R113, R113, 0.25 ;  /* 0x3e80000071711820 */ /* 0x000fe20000400000 */
[----:B------:R-:W-:Y:S01]  /*7300*/  @P1 FMUL R117, R117, 0.25 ;  /* 0x3e80000075751820 */ /* 0x000fe20000400000 */
[----:B------:R-:W-:Y:S01]  /*7310*/  @P1 FMUL R121, R121, 0.25 ;  /* 0x3e80000079791820 */ /* 0x000fe20000400000 */
[----:B------:R-:W-:Y:S01]  /*7320*/  @P1 FMUL R120, R120, 0.25 ;  /* 0x3e80000078781820 */ /* 0x000fe20000400000 */
[----:B------:R-:W-:Y:S01]  /*7330*/  @P1 FMUL R125, R125, 0.25 ;  /* 0x3e8000007d7d1820 */ /* 0x000fe20000400000 */
[----:B------:R-:W-:Y:S01]  /*7340*/  @P1 FMUL R124, R124, 0.25 ;  /* 0x3e8000007c7c1820 */ /* 0x000fe20000400000 */
[----:B------:R-:W-:Y:S01]  /*7350*/  VIADD R12, R71, 0xc0cafb0d ;  /* 0xc0cafb0d470c7836 */ /* 0x000fe20000000000 */
[----:B------:R-:W-:Y:S01]  /*7360*/  LOP3.LUT R17, R16, 0xff800000, RZ, 0xc0, !PT ;  /* 0xff80000010117812 */ /* 0x000fe200078ec0ff */
[----:B------:R-:W-:Y:S01]  /*7370*/  @!P3 FMUL R113, R113, 16777216 ;  /* 0x4b8000007171b820 */ /* 0x000fe20000400000 */
[----:B------:R-:W-:Y:S01]  /*7380*/  @!P3 FMUL R117, R117, 16777216 ;  /* 0x4b8000007575b820 */ /* 0x000fe20000400000 */
[----:B0-----:R-:W-:Y:S01]  /*7390*/  IMAD R23, R23, R78, RZ ;  /* 0x0000004e17177224 */ /* 0x001fe200078e02ff */
[----:B------:R-:W-:Y:S01]  /*73a0*/  FSEL R15, RZ, -23, P4 ;  /* 0xc1b80000ff0f7808 */ /* 0x000fe20002000000 */
[----:B------:R-:W-:Y:S01]  /*73b0*/  @!P3 FMUL R121, R121, 16777216 ;  /* 0x4b8000007979b820 */ /* 0x000fe20000400000 */
[----:B------:R-:W-:Y:S01]  /*73c0*/  @!P3 FMUL R120, R120, 16777216 ;  /* 0x4b8000007878b820 */ /* 0x000fe20000400000 */
[----:B------:R-:W-:Y:S01]  /*73d0*/  @!P3 FMUL R125, R125, 16777216 ;  /* 0x4b8000007d7db820 */ /* 0x000fe20000400000 */
[----:B------:R-:W-:Y:S01]  /*73e0*/  @!P3 FMUL R124, R124, 16777216 ;  /* 0x4b8000007c7cb820 */ /* 0x000fe20000400000 */
[----:B------:R-:W-:Y:S01]  /*73f0*/  I2FP.F32.S32 R18, R17 ;  /* 0x0000001100127245 */ /* 0x000fe20000201400 */
[C---:B------:R-:W-:Y:S01]  /*7400*/  FMUL R22, R19.reuse, R113 ;  /* 0x0000007113167220 */ /* 0x040fe20000400000 */
[----:B------:R-:W-:Y:S01]  /*7410*/  LOP3.LUT R12, R12, 0xff800000, RZ, 0xc0, !PT ;  /* 0xff8000000c0c7812 */ /* 0x000fe200078ec0ff */
[----:B------:R-:W-:Y:S01]  /*7420*/  FMUL R27, R19, R117 ;  /* 0x00000075131b7220 */ /* 0x000fe20000400000 */
[----:B------:R-:W-:-:S02]  /*7430*/  IMAD.MOV.U32 R50, RZ, RZ, 0x3dc6b27f ;  /* 0x3dc6b27fff327424 */ /* 0x000fc400078e00ff */
[C---:B------:R-:W-:Y:S01]  /*7440*/  FMUL R30, R19.reuse, R121 ;  /* 0x00000079131e7220 */ /* 0x040fe20000400000 */
[C---:B------:R-:W-:Y:S01]  /*7450*/  FMUL R31, R19.reuse, R120 ;  /* 0x00000078131f7220 */ /* 0x040fe20000400000 */
[C---:B------:R-:W-:Y:S01]  /*7460*/  FMUL R35, R19.reuse, R125 ;  /* 0x0000007d13237220 */ /* 0x040fe20000400000 */
[----:B------:R-:W-:Y:S01]  /*7470*/  FMUL R34, R19, R124 ;  /* 0x0000007c13227220 */ /* 0x000fe20000400000 */
[----:B------:R-:W-:Y:S01]  /*7480*/  LEA R26, R78, R23, 0x2 ;  /* 0x000000174e1a7211 */ /* 0x000fe200078e10ff */
[----:B------:R-:W-:Y:S01]  /*7490*/  FFMA.FTZ R19, R18, 1.1920928955078125e-07, R15 ;  /* 0x3400000012137823 */ /* 0x000fe2000001000f */
[----:B------:R-:W-:Y:S01]  /*74a0*/  I2FP.F32.S32 R16, R12 ;  /* 0x0000000c00107245 */ /* 0x000fe20000201400 */
[----:B------:R-:W-:Y:S01]  /*74b0*/  IMAD.IADD R15, R71, 0x1, -R12 ;  /* 0x00000001470f7824 */ /* 0x000fe200078e0a0c */
[----:B------:R-:W-:Y:S01]  /*74c0*/  F2FP.F16.F32.PACK_AB R53, R39, R42 ;  /* 0x0000002a2735723e */ /* 0x000fe200000000ff */
[----:B------:R-:W-:Y:S01]  /*74d0*/  FFMA.FTZ R12, R13, R50, -0.16845393180847167969 ;  /* 0xbe2c7f300d0c7423 */ /* 0x000fe20000010032 */
[----:B------:R-:W-:Y:S01]  /*74e0*/  F2FP.F16.F32.PACK_AB R39, R37, R40 ;  /* 0x000000282527723e */ /* 0x000fe200000000ff */
[----:B------:R-:W-:Y:S01]  /*74f0*/  IMAD.IADD R10, R69, 0x1, -R10 ;  /* 0x00000001450a7824 */ /* 0x000fe200078e0a0a */
[----:B------:R-:W-:Y:S01]  /*7500*/  F2FP.F16.F32.PACK_AB R37, R22, R27 ;  /* 0x0000001b1625723e */ /* 0x000fe200000000ff */
[----:B------:R-:W-:-:S02]  /*7510*/  IMAD R22, R78, 0x4, R26 ;  /* 0x000000044e167824 */ /* 0x000fc400078e021a */
[C---:B------:R-:W-:Y:S01]  /*7520*/  FFMA.FTZ R12, R13.reuse, R12, 0.1716887056827545166 ;  /* 0x3e2fcf2a0d0c7423 */ /* 0x040fe2000001000c */
[----:B------:R-:W-:Y:S01]  /*7530*/  FSEL R11, RZ, -23, P2 ;  /* 0xc1b80000ff0b7808 */ /* 0x000fe20001000000 */
[----:B------:R-:W-:Y:S01]  /*7540*/  FADD R10, R10, -1 ;  /* 0xbf8000000a0a7421 */ /* 0x000fe20000000000 */
[----:B------:R-:W-:Y:S01]  /*7550*/  IMAD R27, R78, 0x4, R22 ;  /* 0x000000044e1b7824 */ /* 0x000fe200078e0216 */
[----:B------:R-:W-:Y:S01]  /*7560*/  F2FP.F16.F32.PACK_AB R41, R36, R41 ;  /* 0x000000292429723e */ /* 0x000fe200000000ff */
[C---:B------:R-:W-:Y:S01]  /*7570*/  FFMA.FTZ R12, R13.reuse, R12, -0.17900948226451873779 ;  /* 0xbe374e430d0c7423 */ /* 0x040fe2000001000c */
[----:B------:R-:W-:Y:S01]  /*7580*/  F2FP.F16.F32.PACK_AB R36, R30, R35 ;  /* 0x000000231e24723e */ /* 0x000fe200000000ff */
[----:B------:R-:W-:Y:S01]  /*7590*/  FFMA.FTZ R16, R16, 1.1920928955078125e-07, R11 ;  /* 0x3400000010107823 */ /* 0x000fe2000001000b */
[----:B------:R-:W-:Y:S01]  /*75a0*/  IMAD R30, R78, 0x4, R27 ;  /* 0x000000044e1e7824 */ /* 0x000fe200078e021b */
[----:B------:R-:W-:Y:S01]  /*75b0*/  F2FP.F16.F32.PACK_AB R43, R38, R43 ;  /* 0x0000002b262b723e */ /* 0x000fe200000000ff */
[----:B------:R-:W-:Y:S01]  /*75c0*/  FFMA.FTZ R11, R10, R50, -0.16845393180847167969 ;  /* 0xbe2c7f300a0b7423 */ /* 0x000fe20000010032 */
[----:B------:R-:W-:Y:S01]  /*75d0*/  F2FP.F16.F32.PACK_AB R42, R46, R51 ;  /* 0x000000332e2a723e */ /* 0x000fe200000000ff */
[----:B------:R-:W-:Y:S01]  /*75e0*/  FFMA.FTZ R12, R13, R12, 0.20512372255325317383 ;  /* 0x3e520bf40d0c7423 */ /* 0x000fe2000001000c */
[----:B------:R-:W-:Y:S01]  /*75f0*/  F2FP.F16.F32.PACK_AB R35, R21, R24 ;  /* 0x000000181523723e */ /* 0x000fe200000000ff */
[----:B------:R-:W-:-:S02]  /*7600*/  IMAD R21, R78, 0x4, R30 ;  /* 0x000000044e157824 */ /* 0x000fc400078e021e */
[C---:B------:R-:W-:Y:S01]  /*7610*/  FFMA.FTZ R11, R10.reuse, R11, 0.1716887056827545166 ;  /* 0x3e2fcf2a0a0b7423 */ /* 0x040fe2000001000b */
[----:B------:R0:W-:Y:S01]  /*7620*/  STS.64 [R54+UR6+0x100], R42 ;  /* 0x0001002a36007988 */ /* 0x0001e20008000a06 */
[----:B------:R-:W-:Y:S01]  /*7630*/  FFMA.FTZ R12, R13, R12, -0.24046532809734344482 ;  /* 0xbe763c8b0d0c7423 */ /* 0x000fe2000001000c */
[----:B------:R-:W-:Y:S01]  /*7640*/  F2FP.F16.F32.PACK_AB R46, R31, R34 ;  /* 0x000000221f2e723e */ /* 0x000fe200000000ff */
[----:B------:R-:W-:Y:S01]  /*7650*/  FFMA.FTZ R11, R10, R11, -0.17900948226451873779 ;  /* 0xbe374e430a0b7423 */ /* 0x000fe2000001000b */
[----:B------:R-:W-:Y:S01]  /*7660*/  F2FP.F16.F32.PACK_AB R38, R45, R48 ;  /* 0x000000302d26723e */ /* 0x000fe200000000ff */
[----:B------:R-:W-:Y:S01]  /*7670*/  FADD R15, R15, -1 ;  /* 0xbf8000000f0f7421 */ /* 0x000fe20000000000 */
[----:B------:R-:W-:Y:S01]  /*7680*/  LOP3.LUT R18, R54, 0x8, RZ, 0x3c, !PT ;  /* 0x0000000836127812 */ /* 0x000fe200078e3cff */
[----:B------:R-:W-:Y:S01]  /*7690*/  FFMA.FTZ R12, R13, R12, 0.28857114911079406738 ;  /* 0x3e93bf990d0c7423 */ /* 0x000fe2000001000c */
[----:B------:R-:W-:Y:S01]  /*76a0*/  F2FP.F16.F32.PACK_AB R40, R44, R49 ;  /* 0x000000312c28723e */ /* 0x000fe200000000ff */
[----:B------:R-:W-:Y:S01]  /*76b0*/  STS.64 [R54+UR6], R52 ;  /* 0x0000003436007988 */ /* 0x000fe20008000a06 */
[----:B------:R-:W-:Y:S01]  /*76c0*/  F2FP.F16.F32.PACK_AB R34, R29, R32 ;  /* 0x000000201d22723e */ /* 0x000fe200000000ff */
[----:B------:R-:W-:Y:S01]  /*76d0*/  FFMA.FTZ R11, R10, R11, 0.20512372255325317383 ;  /* 0x3e520bf40a0b7423 */ /* 0x000fe2000001000b */
[----:B0-----:R-:W-:Y:S01]  /*76e0*/  F2FP.F16.F32.PACK_AB R43, R20, R25 ;  /* 0x00000019142b723e */ /* 0x001fe200000000ff */
[----:B------:R-:W-:Y:S01]  /*76f0*/  IMAD R25, R78, 0x4, R21 ;  /* 0x000000044e197824 */ /* 0x000fe200078e0215 */
[----:B------:R-:W-:Y:S01]  /*7700*/  F2FP.F16.F32.PACK_AB R42, R28, R33 ;  /* 0x000000211c2a723e */ /* 0x000fe200000000ff */
[----:B------:R-:W-:Y:S01]  /*7710*/  STS.64 [R54+UR6+0x80], R46 ;  /* 0x0000802e36007988 */ /* 0x000fe20008000a06 */
[C---:B------:R-:W-:Y:S01]  /*7720*/  FFMA.FTZ R12, R13.reuse, R12, -0.36067417263984680176 ;  /* 0xbeb8aa490d0c7423 */ /* 0x040fe2000001000c */
[----:B------:R-:W-:Y:S01]  /*7730*/  IMAD.IADD R17, R8, 0x1, -R17 ;  /* 0x0000000108117824 */ /* 0x000fe200078e0a11 */
[----:B------:R-:W-:Y:S01]  /*7740*/  LEA R29, R78, R25, 0x2 ;  /* 0x000000194e1d7211 */ /* 0x000fe200078e10ff */
[----:B------:R-:W-:Y:S01]  /*7750*/  STS.64 [R54+UR6+0x180], R36 ;  /* 0x0001802436007988 */ /* 0x000fe20008000a06 */
[----:B------:R-:W-:Y:S01]  /*7760*/  FFMA.FTZ R11, R10, R11, -0.24046532809734344482 ;  /* 0xbe763c8b0a0b7423 */ /* 0x000fe2000001000b */
[----:B------:R-:W-:Y:S01]  /*7770*/  FFMA.FTZ R12, R13, R12, 0.48089820146560668945 ;  /* 0x3ef6384a0d0c7423 */ /* 0x000fe2000001000c */
[----:B------:R-:W-:Y:S01]  /*7780*/  FADD R17, R17, -1 ;  /* 0xbf80000011117421 */ /* 0x000fe20000000000 */
[----:B------:R-:W-:Y:S01]  /*7790*/  STS.64 [R18+UR6+0x1000], R38 ;  /* 0x0010002612007988 */ /* 0x000fe20008000a06 */
[----:B------:R-:W-:-:S02]  /*77a0*/  IMAD R31, R78, 0x4, R29 ;  /* 0x000000044e1f7824 */ /* 0x000fc400078e021d */
[----:B------:R-:W-:Y:S01]  /*77b0*/  FFMA.FTZ R11, R10, R11, 0.28857114911079406738 ;  /* 0x3e93bf990a0b7423 */ /* 0x000fe2000001000b */
[----:B------:R-:W-:Y:S01]  /*77c0*/  FFMA.FTZ R12, R13, R12, -0.72134751081466674805 ;  /* 0xbf38aa3b0d0c7423 */ /* 0x000fe2000001000c */
[----:B------:R-:W-:Y:S01]  /*77d0*/  STS.64 [R18+UR6+0x1100], R40 ;  /* 0x0011002812007988 */ /* 0x000fe20008000a06 */
[----:B------:R-:W-:Y:S02]  /*77e0*/  IMAD R33, R78, 0x4, R31 ;  /* 0x000000044e217824 */ /* 0x000fe400078e021f */
[----:B------:R-:W-:Y:S01]  /*77f0*/  FFMA.FTZ R20, R17, R50, -0.16845393180847167969 ;  /* 0xbe2c7f3011147423 */ /* 0x000fe20000010032 */
[C---:B------:R-:W-:Y:S01]  /*7800*/  FFMA.FTZ R11, R10.reuse, R11, -0.36067417263984680176 ;  /* 0xbeb8aa490a0b7423 */ /* 0x040fe2000001000b */
[----:B------:R0:W-:Y:S01]  /*7810*/  STS.64 [R18+UR6+0x1080], R34 ;  /* 0x0010802212007988 */ /* 0x0001e20008000a06 */
[----:B------:R-:W-:Y:S01]  /*7820*/  FMUL R12, R13, R12 ;  /* 0x0000000c0d0c7220 */ /* 0x000fe20000400000 */
[----:B------:R-:W-:Y:S01]  /*7830*/  FFMA.FTZ R20, R17, R20, 0.1716887056827545166 ;  /* 0x3e2fcf2a11147423 */ /* 0x000fe20000010014 */
[C---:B------:R-:W-:Y:S01]  /*7840*/  FFMA.FTZ R11, R10.reuse, R11, 0.48089820146560668945 ;  /* 0x3ef6384a0a0b7423 */ /* 0x040fe2000001000b */
[----:B------:R1:W-:Y:S01]  /*7850*/  STS.64 [R18+UR6+0x1180], R42 ;  /* 0x0011802a12007988 */ /* 0x0003e20008000a06 */
[----:B------:R-:W-:Y:S01]  /*7860*/  FMUL R12, R13, R12 ;  /* 0x0000000c0d0c7220 */ /* 0x000fe20000400000 */
[----:B------:R-:W-:Y:S01]  /*7870*/  FFMA.FTZ R20, R17, R20, -0.17900948226451873779 ;  /* 0xbe374e4311147423 */ /* 0x000fe20000010014 */
[C---:B------:R-:W-:Y:S01]  /*7880*/  FFMA.FTZ R11, R10.reuse, R11, -0.72134751081466674805 ;  /* 0xbf38aa3b0a0b7423 */ /* 0x040fe2000001000b */
[----:B------:R-:W-:Y:S01]  /*7890*/  ISETP.GE.U32.AND P1, PT, R69, 0x7f800000, PT ;  /* 0x7f8000004500780c */ /* 0x000fe20003f26070 */
[----:B------:R-:W-:Y:S01]  /*78a0*/  FFMA.FTZ R13, R13, 1.4426950216293334961, R12 ;  /* 0x3fb8aa3b0d0d7823 */ /* 0x000fe2000001000c */
[C---:B------:R-:W-:Y:S01]  /*78b0*/  FFMA.FTZ R20, R17.reuse, R20, 0.20512372255325317383 ;  /* 0x3e520bf411147423 */ /* 0x040fe20000010014 */
[----:B------:R-:W-:Y:S01]  /*78c0*/  FMUL R11, R10, R11 ;  /* 0x0000000b0a0b7220 */ /* 0x000fe20000400000 */
[----:B0-----:R-:W-:Y:S01]  /*78d0*/  LEA R35, R78, R33, 0x2 ;  /* 0x000000214e237211 */ /* 0x001fe200078e10ff */
[----:B------:R-:W-:Y:S01]  /*78e0*/  FADD R74, R14, R13 ;  /* 0x0000000d0e4a7221 */ /* 0x000fe20000000000 */
[----:B------:R-:W-:Y:S01]  /*78f0*/  FFMA.FTZ R20, R17, R20, -0.24046532809734344482 ;  /* 0xbe763c8b11147423 */ /* 0x000fe20000010014 */
[----:B------:R-:W0:Y:S01]  /*7900*/  LDC.64 R12, c[0x0][0x398] ;  /* 0x0000e600ff0c7b82 */ /* 0x000e220000000a00 */
[----:B-1----:R-:W-:Y:S01]  /*7910*/  FFMA.FTZ R18, R15, R50, -0.16845393180847167969 ;  /* 0xbe2c7f300f127423 */ /* 0x002fe20000010032 */
[----:B------:R-:W-:-:S02]  /*7920*/  IMAD R37, R78, 0x4, R35 ;  /* 0x000000044e257824 */ /* 0x000fc400078e0223 */
[----:B------:R-:W-:Y:S01]  /*7930*/  FMUL R11, R10, R11 ;  /* 0x0000000b0a0b7220 */ /* 0x000fe20000400000 */
[----:B------:R-:W-:Y:S01]  /*7940*/  ISETP.GE.U32.AND P6, PT, R56, 0x7f800000, PT ;  /* 0x7f8000003800780c */ /* 0x000fe20003fc6070 */
[----:B------:R-:W-:Y:S01]  /*7950*/  FFMA.FTZ R18, R15, R18, 0.1716887056827545166 ;  /* 0x3e2fcf2a0f127423 */ /* 0x000fe20000010012 */
[----:B------:R-:W-:Y:S02]  /*7960*/  IMAD R39, R78, 0x4, R37 ;  /* 0x000000044e277824 */ /* 0x000fe400078e0225 */
[----:B------:R-:W-:Y:S01]  /*7970*/  FFMA.FTZ R20, R17, R20, 0.28857114911079406738 ;  /* 0x3e93bf9911147423 */ /* 0x000fe20000010014 */
[----:B------:R-:W-:Y:S01]  /*7980*/  FFMA.FTZ R10, R10, 1.4426950216293334961, R11 ;  /* 0x3fb8aa3b0a0a7823 */ /* 0x000fe2000001000b */
[----:B------:R-:W-:Y:S01]  /*7990*/  FFMA.FTZ R18, R15, R18, -0.17900948226451873779 ;  /* 0xbe374e430f127423 */ /* 0x000fe20000010012 */
[C---:B------:R-:W-:Y:S01]  /*79a0*/  IMAD R41, R78.reuse, 0x4, R39 ;  /* 0x000000044e297824 */ /* 0x040fe200078e0227 */
[----:B------:R-:W-:Y:S01]  /*79b0*/  ISETP.GE.U32.AND P4, PT, R71, 0x7f800000, PT ;  /* 0x7f8000004700780c */ /* 0x000fe20003f86070 */
[----:B------:R-:W-:Y:S01]  /*79c0*/  FFMA.FTZ R20, R17, R20, -0.36067417263984680176 ;  /* 0xbeb8aa4911147423 */ /* 0x000fe20000010014 */
[----:B------:R-:W-:Y:S01]  /*79d0*/  FFMA.FTZ R18, R15, R18, 0.20512372255325317383 ;  /* 0x3e520bf40f127423 */ /* 0x000fe20000010012 */
[----:B------:R-:W-:-:S02]  /*79e0*/  IMAD R43, R78, 0x4, R41 ;  /* 0x000000044e2b7824 */ /* 0x000fc400078e0229 */
[----:B------:R-:W-:Y:S01]  /*79f0*/  FADD R9, R9, R10 ;  /* 0x0000000a09097221 */ /* 0x000fe20000000000 */
[----:B------:R-:W-:Y:S02]  /*7a00*/  @P1 IMAD.MOV.U32 R10, RZ, RZ, 0x7f800000 ;  /* 0x7f800000ff0a1424 */ /* 0x000fe400078e00ff */
[----:B------:R-:W-:Y:S01]  /*7a10*/  FFMA.FTZ R18, R15, R18, -0.24046532809734344482 ;  /* 0xbe763c8b0f127423 */ /* 0x000fe20000010012 */
[C---:B------:R-:W-:Y:S01]  /*7a20*/  IMAD R45, R78.reuse, 0x4, R43 ;  /* 0x000000044e2d7824 */ /* 0x040fe200078e022b */
[----:B--2---:R-:W-:Y:S01]  /*7a30*/  LOP3.LUT R79, R79, 0x1f, R100, 0xf8, !PT ;  /* 0x0000001f4f4f7812 */ /* 0x004fe200078ef864 */
[----:B------:R-:W-:Y:S01]  /*7a40*/  FFMA.FTZ R20, R17, R20, 0.48089820146560668945 ;  /* 0x3ef6384a11147423 */ /* 0x000fe20000010014 */
[----:B------:R-:W-:Y:S01]  /*7a50*/  FFMA.FTZ R18, R15, R18, 0.28857114911079406738 ;  /* 0x3e93bf990f127423 */ /* 0x000fe20000010012 */
[----:B------:R-:W-:Y:S01]  /*7a60*/  BAR.SYNC.DEFER_BLOCKING 0x0 ;  /* 0x0000000000007b1d */ /* 0x000fe20000010000 */
[----:B------:R-:W-:Y:S01]  /*7a70*/  LEA R47, R78, R45, 0x2 ;  /* 0x0000002d4e2f7211 */ /* 0x000fe200078e10ff */
[----:B------:R-:W-:-:S02]  /*7a80*/  @P6 IMAD.MOV.U32 R11, RZ, RZ, 0x7f800000 ;  /* 0x7f800000ff0b6424 */ /* 0x000fc400078e00ff */
[----:B------:R-:W-:Y:S01]  /*7a90*/  FFMA.FTZ R18, R15, R18, -0.36067417263984680176 ;  /* 0xbeb8aa490f127423 */ /* 0x000fe20000010012 */
[----:B------:R-:W-:Y:S01]  /*7aa0*/  @P1 FFMA.FTZ R9, R69, R10, +INF ;  /* 0x7f80000045091423 */ /* 0x000fe2000001000a */
[----:B------:R-:W-:Y:S01]  /*7ab0*/  ISETP.GE.U32.AND P5, PT, R8, 0x7f800000, PT ;  /* 0x7f8000000800780c */ /* 0x000fe20003fa6070 */
[----:B------:R-:W-:Y:S01]  /*7ac0*/  FFMA.FTZ R20, R17, R20, -0.72134751081466674805 ;  /* 0xbf38aa3b11147423 */ /* 0x000fe20000010014 */
[----:B------:R-:W-:Y:S01]  /*7ad0*/  FFMA.FTZ R18, R15, R18, 0.48089820146560668945 ;  /* 0x3ef6384a0f127423 */ /* 0x000fe20000010012 */
[----:B------:R-:W-:Y:S02]  /*7ae0*/  IMAD R10, R79, UR5, RZ ;  /* 0x000000054f0a7c24 */ /* 0x000fe4000f8e02ff */
[----:B------:R-:W-:Y:S01]  /*7af0*/  @P6 FFMA.FTZ R74, R56, R11, +INF ;  /* 0x7f800000384a6423 */ /* 0x000fe2000001000b */
[----:B------:R-:W-:Y:S02]  /*7b00*/  IMAD R49, R78, 0x4, R47 ;  /* 0x000000044e317824 */ /* 0x000fe400078e022f */
[----:B------:R-:W-:Y:S01]  /*7b10*/  FFMA.FTZ R18, R15, R18, -0.72134751081466674805 ;  /* 0xbf38aa3b0f127423 */ /* 0x000fe20000010012 */
[----:B------:R-:W-:Y:S01]  /*7b20*/  USHF.L.U32 UR8, UR4, 0x1, URZ ;  /* 0x0000000104087899 */ /* 0x000fe200080006ff */
[----:B------:R-:W-:Y:S01]  /*7b30*/  FMUL R20, R17, R20 ;  /* 0x0000001411147220 */ /* 0x000fe20000400000 */
[----:B------:R-:W-:-:S02]  /*7b40*/  @P4 IMAD.MOV.U32 R14, RZ, RZ, 0x7f800000 ;  /* 0x7f800000ff0e4424 */ /* 0x000fc400078e00ff */
[C---:B------:R-:W-:Y:S01]  /*7b50*/  FMUL R18, R15.reuse, R18 ;  /* 0x000000120f127220 */ /* 0x040fe20000400000 */
[----:B------:R-:W-:Y:S01]  /*7b60*/  IMAD.SHL.U32 R11, R10, 0x2, RZ ;  /* 0x000000020a0b7824 */ /* 0x000fe200078e00ff */
[----:B------:R-:W-:Y:S01]  /*7b70*/  UIMAD.WIDE UR4, UR4, 0x2, URZ ;  /* 0x00000002040478a5 */ /* 0x000fe2000f8e02ff */
[----:B------:R-:W-:Y:S02]  /*7b80*/  IMAD R51, R78, 0x4, R49 ;  /* 0x000000044e337824 */ /* 0x000fe400078e0231 */
[----:B------:R-:W-:Y:S01]  /*7b90*/  FMUL R18, R15, R18 ;  /* 0x000000120f127220 */ /* 0x000fe20000400000 */
[----:B------:R-:W-:Y:S01]  /*7ba0*/  FMUL R20, R17, R20 ;  /* 0x0000001411147220 */ /* 0x000fe20000400000 */
[----:B------:R-:W-:Y:S01]  /*7bb0*/  IMAD.HI R10, R10, 0x2, RZ ;  /* 0x000000020a0a7827 */ /* 0x000fe200078e02ff */
[----:B------:R-:W-:-:S03]  /*7bc0*/  LOP3.LUT R64, R6, 0x8, RZ, 0x3c, !PT ;  /* 0x0000000806407812 */ /* 0x000fc600078e3cff */
[----:B------:R-:W-:Y:S01]  /*7bd0*/  FFMA.FTZ R15, R15, 1.4426950216293334961, R18 ;  /* 0x3fb8aa3b0f0f7823 */ /* 0x000fe20000010012 */
[----:B------:R-:W-:Y:S01]  /*7be0*/  FFMA.FTZ R20, R17, 1.4426950216293334961, R20 ;  /* 0x3fb8aa3b11147823 */ /* 0x000fe20000010014 */
[----:B------:R-:W-:Y:S01]  /*7bf0*/  IMAD R53, R78, 0x4, R51 ;  /* 0x000000044e357824 */ /* 0x000fe200078e0233 */
[----:B------:R-:W1:Y:S01]  /*7c00*/  LDS.64 R80, [R6+UR6] ;  /* 0x0000000606507984 */ /* 0x000e620008000a00 */
[----:B------:R-:W-:Y:S01]  /*7c10*/  FADD R75, R16, R15 ;  /* 0x0000000f104b7221 */ /* 0x000fe20000000000 */
[----:B------:R-:W-:Y:S01]  /*7c20*/  @P4 FFMA.FTZ R75, R71, R14, +INF ;  /* 0x7f800000474b4423 */ /* 0x000fe2000001000e */
[----:B0-----:R-:W-:Y:S01]  /*7c30*/  IADD3 R72, P4, P6, R11, UR8, R12 ;  /* 0x000000080b487c10 */ /* 0x001fe2000fe9e00c */
[----:B------:R-:W-:Y:S01]  /*7c40*/  IMAD R55, R78, 0x4, R53 ;  /* 0x000000044e377824 */ /* 0x000fe200078e0235 */
[----:B------:R-:W-:Y:S01]  /*7c50*/  @P5 MOV R15, 0x7f800000 ;  /* 0x7f800000000f5802 */ /* 0x000fe20000000f00 */
[----:B------:R-:W-:Y:S01]  /*7c60*/  FADD R76, R19, R20 ;  /* 0x00000014134c7221 */ /* 0x000fe20000000000 */
[----:B------:R-:W-:Y:S01]  /*7c70*/  IADD3.X R96, PT, PT, R10, UR5, R13, P4, P6 ;  /* 0x000000050a607c10 */ /* 0x000fe2000a7ec40d */
[----:B------:R-:W-:Y:S01]  /*7c80*/  IMAD R57, R78, 0x4, R55 ;  /* 0x000000044e397824 */ /* 0x000fe200078e0237 */
[CC--:B------:R-:W-:Y:S01]  /*7c90*/  LEA R10, P6, R23.reuse, R72.reuse, 0x1 ;  /* 0x00000048170a7211 */ /* 0x0c0fe200078c08ff */
[----:B------:R-:W-:Y:S01]  /*7ca0*/  @P5 FFMA.FTZ R76, R8, R15, +INF ;  /* 0x7f800000084c5423 */ /* 0x000fe2000001000f */
[-C--:B------:R-:W-:Y:S01]  /*7cb0*/  LEA R14, P4, R22, R72.reuse, 0x1 ;  /* 0x00000048160e7211 */ /* 0x080fe200078808ff */
[----:B------:R-:W0:Y:S01]  /*7cc0*/  LDS.64 R88, [R64+UR6] ;  /* 0x0000000640587984 */ /* 0x000e220008000a00 */
[----:B------:R-:W-:Y:S01]  /*7cd0*/  LEA R12, P5, R26, R72, 0x1 ;  /* 0x000000481a0c7211 */ /* 0x000fe200078a08ff */
[----:B------:R-:W2:Y:S01]  /*7ce0*/  LDCU UR4, c[0x0][0x3ec] ;  /* 0x00007d80ff0477ac */ /* 0x000ea20008000800 */
[----:B------:R-:W-:Y:S01]  /*7cf0*/  LEA.HI.X.SX32 R11, R23, R96, 0x1, P6 ;  /* 0x00000060170b7211 */ /* 0x000fe200030f0eff */
[----:B------:R-:W3:Y:S01]  /*7d00*/  LDS.64 R82, [R6+UR6+0x200] ;  /* 0x0002000606527984 */ /* 0x000ee20008000a00 */
[----:B------:R-:W-:-:S02]  /*7d10*/  LEA R16, P6, R27, R72, 0x1 ;  /* 0x000000481b107211 */ /* 0x000fc400078c08ff */
[----:B------:R-:W-:Y:S01]  /*7d20*/  LEA.HI.X.SX32 R15, R22, R96, 0x1, P4 ;  /* 0x00000060160f7211 */ /* 0x000fe200020f0eff */
[----:B------:R-:W4:Y:S01]  /*7d30*/  LDS.64 R90, [R64+UR6+0x200] ;  /* 0x00020006405a7984 */ /* 0x000f220008000a00 */
[----:B------:R-:W-:Y:S02]  /*7d40*/  LEA R20, P4, R21, R72, 0x1 ;  /* 0x0000004815147211 */ /* 0x000fe400078808ff */
[----:B------:R-:W-:Y:S01]  /*7d50*/  LEA.HI.X.SX32 R13, R26, R96, 0x1, P5 ;  /* 0x000000601a0d7211 */ /* 0x000fe200028f0eff */
[----:B------:R-:W5:Y:S01]  /*7d60*/  LDS.64 R84, [R6+UR6+0x400] ;  /* 0x0004000606547984 */ /* 0x000f620008000a00 */
[----:B------:R-:W-:Y:S02]  /*7d70*/  LEA R18, P5, R30, R72, 0x1 ;  /* 0x000000481e127211 */ /* 0x000fe400078a08ff */
[----:B------:R-:W-:Y:S01]  /*7d80*/  LEA.HI.X.SX32 R17, R27, R96, 0x1, P6 ;  /* 0x000000601b117211 */ /* 0x000fe200030f0eff */
[----:B------:R-:W5:Y:S01]  /*7d90*/  LDS.64 R92, [R64+UR6+0x400] ;  /* 0x00040006405c7984 */ /* 0x000f620008000a00 */
[----:B------:R-:W-:-:S02]  /*7da0*/  LEA R59, R78, R57, 0x2 ;  /* 0x000000394e3b7211 */ /* 0x000fc400078e10ff */
[----:B------:R-:W-:Y:S01]  /*7db0*/  LEA R22, P6, R25, R72, 0x1 ;  /* 0x0000004819167211 */ /* 0x000fe200078c08ff */
[----:B------:R-:W5:Y:S01]  /*7dc0*/  LDS.64 R86, [R6+UR6+0x600] ;  /* 0x0006000606567984 */ /* 0x000f620008000a00 */
[----:B------:R-:W-:Y:S01]  /*7dd0*/  LEA.HI.X.SX32 R21, R21, R96, 0x1, P4 ;  /* 0x0000006015157211 */ /* 0x000fe200020f0eff */
[----:B------:R-:W-:Y:S01]  /*7de0*/  IMAD R61, R78, 0x4, R59 ;  /* 0x000000044e3d7824 */ /* 0x000fe200078e023b */
[----:B------:R-:W-:Y:S01]  /*7df0*/  LEA R26, P4, R31, R72, 0x1 ;  /* 0x000000481f1a7211 */ /* 0x000fe200078808ff */
[----:B------:R-:W5:Y:S01]  /*7e00*/  LDS.64 R94, [R64+UR6+0x600] ;  /* 0x00060006405e7984 */ /* 0x000f620008000a00 */
[----:B------:R-:W-:Y:S01]  /*7e10*/  LEA.HI.X.SX32 R19, R30, R96, 0x1, P5 ;  /* 0x000000601e137211 */ /* 0x000fe200028f0eff */
[C---:B------:R-:W-:Y:S01]  /*7e20*/  IMAD R63, R78.reuse, 0x4, R61 ;  /* 0x000000044e3f7824 */ /* 0x040fe200078e023d */
[----:B------:R-:W-:Y:S01]  /*7e30*/  LEA R24, P5, R29, R72, 0x1 ;  /* 0x000000481d187211 */ /* 0x000fe200078a08ff */
[----:B-1----:R-:W-:Y:S01]  /*7e40*/  STG.E.U16 desc[UR10][R10.64], R80 ;  /* 0x000000500a007986 */ /* 0x002fe2000c10150a */
[----:B------:R-:W-:Y:S01]  /*7e50*/  LEA.HI.X.SX32 R23, R25, R96, 0x1, P6 ;  /* 0x0000006019177211 */ /* 0x000fe200030f0eff */
[----:B------:R-:W-:Y:S01]  /*7e60*/  IMAD R65, R78, 0x4, R63 ;  /* 0x000000044e417824 */ /* 0x000fe200078e023f */
[----:B------:R-:W-:Y:S01]  /*7e70*/  LEA R28, P6, R33, R72, 0x1 ;  /* 0x00000048211c7211 */ /* 0x000fe200078c08ff */
[----:B--2---:R-:W-:Y:S01]  /*7e80*/  UIMAD UR4, UR7, UR4, URZ ;  /* 0x00000004070472a4 */ /* 0x004fe2000f8e02ff */
[----:B------:R-:W-:-:S02]  /*7e90*/  LEA.HI.X.SX32 R27, R31, R96, 0x1, P4 ;  /* 0x000000601f1b7211 */ /* 0x000fc400020f0eff */
[----:B------:R-:W-:Y:S01]  /*7ea0*/  LEA R32, P4, R37, R72, 0x1 ;  /* 0x0000004825207211 */ /* 0x000fe200078808ff */
[----:B------:R-:W-:Y:S01]  /*7eb0*/  USHF.L.U32 UR7, UR4, 0x2, URZ ;  /* 0x0000000204077899 */ /* 0x000fe200080006ff */
[----:B------:R-:W-:Y:S01]  /*7ec0*/  LEA.HI.X.SX32 R25, R29, R96, 0x1, P5 ;  /* 0x000000601d197211 */ /* 0x000fe200028f0eff */
[----:B------:R-:W-:Y:S01]  /*7ed0*/  UIMAD.WIDE UR4, UR4, 0x4, URZ ;  /* 0x00000004040478a5 */ /* 0x000fe2000f8e02ff */
[----:B------:R-:W-:Y:S01]  /*7ee0*/  LEA R30, P5, R35, R72, 0x1 ;  /* 0x00000048231e7211 */ /* 0x000fe200078a08ff */
[----:B0-----:R0:W-:Y:S01]  /*7ef0*/  STG.E.U16 desc[UR10][R12.64], R88 ;  /* 0x000000580c007986 */ /* 0x0011e2000c10150a */
[----:B------:R-:W-:Y:S02]  /*7f00*/  LEA.HI.X.SX32 R29, R33, R96, 0x1, P6 ;  /* 0x00000060211d7211 */ /* 0x000fe400030f0eff */
[----:B------:R-:W-:Y:S01]  /*7f10*/  LEA R34, P6, R39, R72, 0x1 ;  /* 0x0000004827227211 */ /* 0x000fe200078c08ff */
[----:B---3--:R1:W-:Y:S01]  /*7f20*/  STG.E.U16 desc[UR10][R14.64], R82 ;  /* 0x000000520e007986 */ /* 0x0083e2000c10150a */
[----:B------:R-:W-:-:S02]  /*7f30*/  LEA.HI.X.SX32 R33, R37, R96, 0x1, P4 ;  /* 0x0000006025217211 */ /* 0x000fc400020f0eff */
[----:B------:R-:W-:Y:S01]  /*7f40*/  LEA R38, P4, R43, R72, 0x1 ;  /* 0x000000482b267211 */ /* 0x000fe200078808ff */
[----:B----4-:R2:W-:Y:S01]  /*7f50*/  STG.E.U16 desc[UR10][R16.64], R90 ;  /* 0x0000005a10007986 */ /* 0x0105e2000c10150a */
[----:B------:R-:W-:Y:S02]  /*7f60*/  LEA.HI.X.SX32 R31, R35, R96, 0x1, P5 ;  /* 0x00000060231f7211 */ /* 0x000fe400028f0eff */
[----:B------:R-:W-:Y:S01]  /*7f70*/  LEA R36, P5, R41, R72, 0x1 ;  /* 0x0000004829247211 */ /* 0x000fe200078a08ff */
[----:B-----5:R3:W-:Y:S01]  /*7f80*/  STG.E.U16 desc[UR10][R18.64], R84 ;  /* 0x0000005412007986 */ /* 0x0207e2000c10150a */
[----:B------:R-:W-:Y:S02]  /*7f90*/  LEA.HI.X.SX32 R35, R39, R96, 0x1, P6 ;  /* 0x0000006027237211 */ /* 0x000fe400030f0eff */
[----:B------:R-:W-:Y:S01]  /*7fa0*/  LEA R40, P6, R45, R72, 0x1 ;  /* 0x000000482d287211 */ /* 0x000fe200078c08ff */
[----:B------:R4:W-:Y:S01]  /*7fb0*/  STG.E.U16 desc[UR10][R20.64], R92 ;  /* 0x0000005c14007986 */ /* 0x0009e2000c10150a */
[----:B------:R-:W-:-:S02]  /*7fc0*/  LEA.HI.X.SX32 R39, R43, R96, 0x1, P4 ;  /* 0x000000602b277211 */ /* 0x000fc400020f0eff */
[----:B------:R-:W-:Y:S01]  /*7fd0*/  LEA R44, P4, R49, R72, 0x1 ;  /* 0x00000048312c7211 */ /* 0x000fe200078808ff */
[----:B------:R-:W-:Y:S01]  /*7fe0*/  STG.E.U16 desc[UR10][R22.64], R86 ;  /* 0x0000005616007986 */ /* 0x000fe2000c10150a */
[----:B------:R-:W-:Y:S02]  /*7ff0*/  LEA R67, R78, R65, 0x2 ;  /* 0x000000414e437211 */ /* 0x000fe400078e10ff */
[----:B------:R-:W-:Y:S01]  /*8000*/  LEA.HI.X.SX32 R37, R41, R96, 0x1, P5 ;  /* 0x0000006029257211 */ /* 0x000fe200028f0eff */
[----:B------:R-:W-:Y:S01]  /*8010*/  STG.E.U16 desc[UR10][R24.64], R94 ;  /* 0x0000005e18007986 */ /* 0x000fe2000c10150a */
[----:B------:R-:W-:Y:S02]  /*8020*/  LEA R42, P5, R47, R72, 0x1 ;  /* 0x000000482f2a7211 */ /* 0x000fe400078a08ff */
[----:B------:R-:W-:Y:S02]  /*8030*/  LEA.HI.X.SX32 R41, R45, R96, 0x1, P6 ;  /* 0x000000602d297211 */ /* 0x000fe400030f0eff */
[----:B------:R-:W-:-:S02]  /*8040*/  LEA R46, P6, R51, R72, 0x1 ;  /* 0x00000048332e7211 */ /* 0x000fc400078c08ff */
[----:B------:R-:W-:Y:S02]  /*8050*/  LEA.HI.X.SX32 R45, R49, R96, 0x1, P4 ;  /* 0x00000060312d7211 */ /* 0x000fe400020f0eff */
[----:B------:R-:W-:Y:S02]  /*8060*/  LEA R50, P4, R55, R72, 0x1 ;  /* 0x0000004837327211 */ /* 0x000fe400078808ff */
[----:B------:R-:W-:Y:S01]  /*8070*/  FSETP.NEU.AND P3, PT, R69, RZ, PT ;  /* 0x000000ff4500720b */ /* 0x000fe20003f6d000 */
[----:B------:R-:W-:Y:S01]  /*8080*/  IMAD R69, R78, 0x4, R67 ;  /* 0x000000044e457824 */ /* 0x000fe200078e0243 */
[----:B------:R-:W-:Y:S02]  /*8090*/  LEA.HI.X.SX32 R43, R47, R96, 0x1, P5 ;  /* 0x000000602f2b7211 */ /* 0x000fe400028f0eff */
[----:B------:R-:W-:Y:S02]  /*80a0*/  LEA R48, P5, R53, R72, 0x1 ;  /* 0x0000004835307211 */ /* 0x000fe400078a08ff */
[----:B------:R-:W-:-:S02]  /*80b0*/  LEA.HI.X.SX32 R47, R51, R96, 0x1, P6 ;  /* 0x00000060332f7211 */ /* 0x000fc400030f0eff */
[----:B------:R-:W-:Y:S02]  /*80c0*/  FSETP.NEU.AND P2, PT, R56, RZ, PT ;  /* 0x000000ff3800720b */ /* 0x000fe40003f4d000 */
[----:B------:R-:W-:Y:S02]  /*80d0*/  LEA R52, P6, R57, R72, 0x1 ;  /* 0x0000004839347211 */ /* 0x000fe400078c08ff */
[----:B------:R-:W-:Y:S02]  /*80e0*/  LEA.HI.X.SX32 R51, R55, R96, 0x1, P4 ;  /* 0x0000006037337211 */ /* 0x000fe400020f0eff */
[----:B------:R-:W-:Y:S01]  /*80f0*/  FSETP.NEU.AND P1, PT, R71, RZ, PT ;  /* 0x000000ff4700720b */ /* 0x000fe20003f2d000 */
[C---:B------:R-:W-:Y:S01]  /*8100*/  IMAD R71, R78.reuse, 0x4, R69 ;  /* 0x000000044e477824 */ /* 0x040fe200078e0245 */
[----:B------:R-:W-:Y:S02]  /*8110*/  LEA R56, P4, R61, R72, 0x1 ;  /* 0x000000483d387211 */ /* 0x000fe400078808ff */
[----:B------:R-:W-:Y:S01]  /*8120*/  LEA.HI.X.SX32 R49, R53, R96, 0x1, P5 ;  /* 0x0000006035317211 */ /* 0x000fe200028f0eff */
[----:B------:R-:W-:Y:S01]  /*8130*/  IMAD R73, R78, 0x4, R71 ;  /* 0x000000044e497824 */ /* 0x000fe200078e0247 */
[----:B------:R-:W-:-:S02]  /*8140*/  LEA R54, P5, R59, R72, 0x1 ;  /* 0x000000483b367211 */ /* 0x000fc400078a08ff */
[----:B------:R-:W-:Y:S01]  /*8150*/  LEA.HI.X.SX32 R53, R57, R96, 0x1, P6 ;  /* 0x0000006039357211 */ /* 0x000fe200030f0eff */
[C---:B------:R-:W-:Y:S01]  /*8160*/  IMAD R77, R78.reuse, 0x4, R73 ;  /* 0x000000044e4d7824 */ /* 0x040fe200078e0249 */
[----:B------:R-:W-:Y:S02]  /*8170*/  LEA R58, P6, R63, R72, 0x1 ;  /* 0x000000483f3a7211 */ /* 0x000fe400078c08ff */
[----:B------:R-:W-:Y:S01]  /*8180*/  LEA.HI.X.SX32 R57, R61, R96, 0x1, P4 ;  /* 0x000000603d397211 */ /* 0x000fe200020f0eff */
[----:B------:R-:W-:Y:S01]  /*8190*/  IMAD R78, R78, 0x4, R77 ;  /* 0x000000044e4e7824 */ /* 0x000fe200078e024d */
[----:B------:R-:W-:Y:S02]  /*81a0*/  LEA R62, P4, R67, R72, 0x1 ;  /* 0x00000048433e7211 */ /* 0x000fe400078808ff */
[----:B------:R-:W-:Y:S02]  /*81b0*/  LEA.HI.X.SX32 R55, R59, R96, 0x1, P5 ;  /* 0x000000603b377211 */ /* 0x000fe400028f0eff */
[----:B------:R-:W-:-:S02]  /*81c0*/  LEA R60, P5, R65, R72, 0x1 ;  /* 0x00000048413c7211 */ /* 0x000fc400078a08ff */
[----:B------:R-:W-:Y:S02]  /*81d0*/  LEA.HI.X.SX32 R59, R63, R96, 0x1, P6 ;  /* 0x000000603f3b7211 */ /* 0x000fe400030f0eff */
[----:B------:R-:W-:Y:S02]  /*81e0*/  LEA R64, P6, R69, R72, 0x1 ;  /* 0x0000004845407211 */ /* 0x000fe400078c08ff */
[----:B------:R-:W-:Y:S02]  /*81f0*/  LEA.HI.X.SX32 R63, R67, R96, 0x1, P4 ;  /* 0x00000060433f7211 */ /* 0x000fe400020f0eff */
[----:B------:R-:W-:Y:S02]  /*8200*/  LEA R68, P4, R73, R72, 0x1 ;  /* 0x0000004849447211 */ /* 0x000fe400078808ff */
[-C--:B------:R-:W-:Y:S02]  /*8210*/  LEA.HI.X.SX32 R61, R65, R96.reuse, 0x1, P5 ;  /* 0x00000060413d7211 */ /* 0x080fe400028f0eff */
[----:B------:R-:W-:-:S02]  /*8220*/  LEA.HI.X.SX32 R65, R69, R96, 0x1, P6 ;  /* 0x0000006045417211 */ /* 0x000fc400030f0eff */
[----:B0-----:R-:W-:Y:S02]  /*8230*/  PRMT R13, R80, 0x7632, R13 ;  /* 0x00007632500d7816 */ /* 0x001fe4000000000d */
[----:B------:R-:W-:Y:S02]  /*8240*/  LEA.HI.X.SX32 R69, R73, R96, 0x1, P4 ;  /* 0x0000006049457211 */ /* 0x000fe400020f0eff */
[----:B------:R-:W-:Y:S01]  /*8250*/  PRMT R6, R88, 0x7632, R6 ;  /* 0x0000763258067816 */ /* 0x000fe20000000006 */
[----:B------:R0:W-:Y:S01]  /*8260*/  STG.E.U16 desc[UR10][R26.64], R13 ;  /* 0x0000000d1a007986 */ /* 0x0001e2000c10150a */
[----:B------:R-:W-:Y:S02]  /*8270*/  FSETP.NEU.AND P4, PT, R8, RZ, PT ;  /* 0x000000ff0800720b */ /* 0x000fe40003f8d000 */
[----:B-1----:R-:W-:Y:S01]  /*8280*/  PRMT R15, R82, 0x7632, R15 ;  /* 0x00007632520f7816 */ /* 0x002fe2000000000f */
[----:B------:R1:W-:Y:S01]  /*8290*/  STG.E.U16 desc[UR10][R28.64], R6 ;  /* 0x000000061c007986 */ /* 0x0003e2000c10150a */
[----:B------:R-:W-:-:S02]  /*82a0*/  PRMT R8, R90, 0x7632, R8 ;  /* 0x000076325a087816 */ /* 0x000fc40000000008 */
[----:B--2---:R-:W-:Y:S01]  /*82b0*/  PRMT R17, R84, 0x7632, R17 ;  /* 0x0000763254117816 */ /* 0x004fe20000000011 */
[----:B------:R2:W-:Y:S01]  /*82c0*/  STG.E.U16 desc[UR10][R30.64], R15 ;  /* 0x0000000f1e007986 */ /* 0x0005e2000c10150a */
[----:B---3--:R-:W-:Y:S02]  /*82d0*/  PRMT R18, R92, 0x7632, R18 ;  /* 0x000076325c127816 */ /* 0x008fe40000000012 */
[----:B------:R-:W-:Y:S01]  /*82e0*/  PRMT R19, R86, 0x7632, R19 ;  /* 0x0000763256137816 */ /* 0x000fe20000000013 */
[----:B------:R3:W-:Y:S01]  /*82f0*/  STG.E.U16 desc[UR10][R32.64], R8 ;  /* 0x0000000820007986 */ /* 0x0007e2000c10150a */
[----:B----4-:R-:W-:Y:S01]  /*8300*/  PRMT R20, R94, 0x7632, R20 ;  /* 0x000076325e147816 */ /* 0x010fe20000000014 */
[----:B0-----:R-:W0:Y:S01]  /*8310*/  LDC.64 R12, c[0x0][0x3a0] ;  /* 0x0000e800ff0c7b82 */ /* 0x001e220000000a00 */
[----:B------:R-:W-:Y:S01]  /*8320*/  LEA R66, P5, R71, R72, 0x1 ;  /* 0x0000004847427211 */ /* 0x000fe200078a08ff */
[----:B------:R4:W-:Y:S01]  /*8330*/  STG.E.U16 desc[UR10][R34.64], R17 ;  /* 0x0000001122007986 */ /* 0x0009e2000c10150a */
[----:B-1----:R-:W-:-:S02]  /*8340*/  PRMT R29, R81, 0x7632, R29 ;  /* 0x00007632511d7816 */ /* 0x002fc4000000001d */
[----:B------:R-:W-:Y:S01]  /*8350*/  LEA R70, P6, R77, R72, 0x1 ;  /* 0x000000484d467211 */ /* 0x000fe200078c08ff */
[----:B------:R1:W-:Y:S01]  /*8360*/  STG.E.U16 desc[UR10][R36.64], R18 ;  /* 0x0000001224007986 */ /* 0x0003e2000c10150a */
[----:B--2---:R-:W-:Y:S02]  /*8370*/  PRMT R30, R89, 0x7632, R30 ;  /* 0x00007632591e7816 */ /* 0x004fe4000000001e */
[----:B------:R-:W-:Y:S01]  /*8380*/  LEA.HI.X.SX32 R67, R71, R96, 0x1, P5 ;  /* 0x0000006047437211 */ /* 0x000fe200028f0eff */
[----:B------:R2:W-:Y:S01]  /*8390*/  STG.E.U16 desc[UR10][R38.64], R19 ;  /* 0x0000001326007986 */ /* 0x0005e2000c10150a */
[----:B------:R-:W-:Y:S02]  /*83a0*/  PRMT R31, R83, 0x7632, R31 ;  /* 0x00007632531f7816 */ /* 0x000fe4000000001f */
[----:B------:R-:W-:Y:S01]  /*83b0*/  LEA R72, P5, R78, R72, 0x1 ;  /* 0x000000484e487211 */ /* 0x000fe200078a08ff */
[----:B------:R2:W-:Y:S01]  /*83c0*/  STG.E.U16 desc[UR10][R40.64], R20 ;  /* 0x0000001428007986 */ /* 0x0005e2000c10150a */
[----:B---3--:R-:W-:-:S02]  /*83d0*/  PRMT R32, R91, 0x7632, R32 ;  /* 0x000076325b207816 */ /* 0x008fc40000000020 */
[----:B------:R-:W-:Y:S01]  /*83e0*/  PRMT R33, R85, 0x7632, R33 ;  /* 0x0000763255217816 */ /* 0x000fe20000000021 */
[----:B------:R2:W-:Y:S01]  /*83f0*/  STG.E.U16 desc[UR10][R42.64], R81 ;  /* 0x000000512a007986 */ /* 0x0005e2000c10150a */
[----:B----4-:R-:W-:Y:S02]  /*8400*/  PRMT R34, R93, 0x7632, R34 ;  /* 0x000076325d227816 */ /* 0x010fe40000000022 */
[-C--:B------:R-:W-:Y:S01]  /*8410*/  LEA.HI.X.SX32 R71, R77, R96.reuse, 0x1, P6 ;  /* 0x000000604d477211 */ /* 0x080fe200030f0eff */
[----:B------:R2:W-:Y:S01]  /*8420*/  STG.E.U16 desc[UR10][R44.64], R89 ;  /* 0x000000592c007986 */ /* 0x0005e2000c10150a */
[----:B------:R-:W-:Y:S02]  /*8430*/  PRMT R35, R87, 0x7632, R35 ;  /* 0x0000763257237816 */ /* 0x000fe40000000023 */
[----:B------:R-:W-:Y:S01]  /*8440*/  LEA.HI.X.SX32 R73, R78, R96, 0x1, P5 ;  /* 0x000000604e497211 */ /* 0x000fe200028f0eff */
[----:B------:R2:W-:Y:S01]  /*8450*/  STG.E.U16 desc[UR10][R46.64], R83 ;  /* 0x000000532e007986 */ /* 0x0005e2000c10150a */
[----:B-1----:R-:W-:-:S02]  /*8460*/  PRMT R36, R95, 0x7632, R36 ;  /* 0x000076325f247816 */ /* 0x002fc40000000024 */
[----:B------:R-:W-:Y:S01]  /*8470*/  FSEL R75, R75, -INF , P1 ;  /* 0xff8000004b4b7808 */ /* 0x000fe20000800000 */
[----:B------:R2:W-:Y:S01]  /*8480*/  STG.E.U16 desc[UR10][R48.64], R91 ;  /* 0x0000005b30007986 */ /* 0x0005e2000c10150a */
[----:B------:R-:W-:Y:S02]  /*8490*/  FSEL R9, R9, -INF , P3 ;  /* 0xff80000009097808 */ /* 0x000fe40001800000 */
[----:B------:R-:W-:Y:S01]  /*84a0*/  FSEL R74, R74, -INF , P2 ;  /* 0xff8000004a4a7808 */ /* 0x000fe20001000000 */
[----:B------:R2:W-:Y:S01]  /*84b0*/  STG.E.U16 desc[UR10][R50.64], R85 ;  /* 0x0000005532007986 */ /* 0x0005e2000c10150a */
[----:B------:R-:W-:Y:S01]  /*84c0*/  FSEL R76, R76, -INF , P4 ;  /* 0xff8000004c4c7808 */ /* 0x000fe20002000000 */
[----:B------:R-:W-:Y:S01]  /*84d0*/  FFMA R10, R75, 0.69314718246459960938, R4 ;  /* 0x3f3172184b0a7823 */ /* 0x000fe20000000004 */
[----:B------:R-:W-:Y:S01]  /*84e0*/  LOP3.LUT R4, R0, 0x1c, RZ, 0xc0, !PT ;  /* 0x0000001c00047812 */ /* 0x000fe200078ec0ff */
[----:B------:R2:W-:Y:S01]  /*84f0*/  STG.E.U16 desc[UR10][R52.64], R93 ;  /* 0x0000005d34007986 */ /* 0x0005e2000c10150a */
[----:B------:R-:W-:Y:S01]  /*8500*/  FFMA R8, R9, 0.69314718246459960938, R2 ;  /* 0x3f31721809087823 */ /* 0x000fe20000000002 */
[----:B------:R-:W-:Y:S01]  /*8510*/  FFMA R9, R74, 0.69314718246459960938, R3 ;  /* 0x3f3172184a097823 */ /* 0x000fe20000000003 */
[----:B------:R-:W-:Y:S01]  /*8520*/  FFMA R11, R76, 0.69314718246459960938, R5 ;  /* 0x3f3172184c0b7823 */ /* 0x000fe20000000005 */
[----:B------:R2:W-:Y:S01]  /*8530*/  STG.E.U16 desc[UR10][R54.64], R87 ;  /* 0x0000005736007986 */ /* 0x0005e2000c10150a */
[----:B------:R-:W-:Y:S01]  /*8540*/  LEA R4, R4, UR6, 0x2 ;  /* 0x0000000604047c11 */ /* 0x000fe2000f8e10ff */
[----:B------:R-:W-:-:S02]  /*8550*/  IMAD.SHL.U32 R3, R79, 0x4, RZ ;  /* 0x000000044f037824 */ /* 0x000fc400078e00ff */
[----:B------:R2:W-:Y:S01]  /*8560*/  STG.E.U16 desc[UR10][R56.64], R95 ;  /* 0x0000005f38007986 */ /* 0x0005e2000c10150a */
[----:B------:R-:W-:Y:S02]  /*8570*/  IMAD.HI R0, R79, 0x4, RZ ;  /* 0x000000044f007827 */ /* 0x000fe400078e02ff */
[----:B0-----:R-:W-:Y:S01]  /*8580*/  IADD3 R2, P1, P2, R3, UR7, R12 ;  /* 0x0000000703027c10 */ /* 0x001fe2000fa3e00c */
[----:B------:R2:W-:Y:S03]  /*8590*/  STG.E.U16 desc[UR10][R58.64], R29 ;  /* 0x0000001d3a007986 */ /* 0x0005e6000c10150a */
[----:B------:R-:W-:Y:S01]  /*85a0*/  IADD3.X R3, PT, PT, R0, UR5, R13, P1, P2 ;  /* 0x0000000500037c10 */ /* 0x000fe20008fe440d */
[----:B------:R2:W-:Y:S04]  /*85b0*/  STG.E.U16 desc[UR10][R60.64], R30 ;  /* 0x0000001e3c007986 */ /* 0x0005e8000c10150a */
[----:B------:R2:W-:Y:S04]  /*85c0*/  STG.E.U16 desc[UR10][R62.64], R31 ;  /* 0x0000001f3e007986 */ /* 0x0005e8000c10150a */
[----:B------:R2:W-:Y:S04]  /*85d0*/  STG.E.U16 desc[UR10][R64.64], R32 ;  /* 0x0000002040007986 */ /* 0x0005e8000c10150a */
[----:B------:R2:W-:Y:S04]  /*85e0*/  STG.E.U16 desc[UR10][R66.64], R33 ;  /* 0x0000002142007986 */ /* 0x0005e8000c10150a */
[----:B------:R2:W-:Y:S04]  /*85f0*/  STG.E.U16 desc[UR10][R68.64], R34 ;  /* 0x0000002244007986 */ /* 0x0005e8000c10150a */
[----:B------:R2:W-:Y:S04]  /*8600*/  STG.E.U16 desc[UR10][R70.64], R35 ;  /* 0x0000002346007986 */ /* 0x0005e8000c10150a */
[----:B------:R2:W-:Y:S01]  /*8610*/  STG.E.U16 desc[UR10][R72.64], R36 ;  /* 0x0000002448007986 */ /* 0x0005e2000c10150a */
[----:B------:R-:W-:Y:S06]  /*8620*/  BAR.SYNC.DEFER_BLOCKING 0x0 ;  /* 0x0000000000007b1d */ /* 0x000fec0000010000 */
[----:B------:R2:W-:Y:S02]  /*8630*/  STS.128 [R4], R8 ;  /* 0x0000000804007388 */ /* 0x0005e40000000c00 */
[----:B------:R-:W-:Y:S06]  /*8640*/  BAR.SYNC.DEFER_BLOCKING 0x0 ;  /* 0x0000000000007b1d */ /* 0x000fec0000010000 */
[----:B------:R-:W-:Y:S05]  /*8650*/  @P0 EXIT ;  /* 0x000000000000094d */ /* 0x000fea0003800000 */
[----:B------:R-:W0:Y:S04]  /*8660*/  LDS R7, [R7] ;  /* 0x0000000007077984 */ /* 0x000e280000000800 */
[----:B0-----:R-:W-:Y:S01]  /*8670*/  STG.E desc[UR10][R2.64], R7 ;  /* 0x0000000702007986 */ /* 0x001fe2000c10190a */
[----:B------:R-:W-:Y:S05]  /*8680*/  EXIT ;  /* 0x000000000000794d */ /* 0x000fea0003800000 */
.L_x_2:
[----:B------:R-:W-:-:S00]  /*8690*/  BRA `(.L_x_2) ;  /* 0xfffffffc00fc7947 */ /* 0x000fc0000383ffff */
[----:B------:R-:W-:-:S00]  /*86a0*/  NOP ;  /* 0x0000000000007918 */ /* 0x000fc00000000000 */
        /* <DEDUP_REMOVED lines=13> */
.L_x_3:


//--------------------- .nv.global.init           --------------------------
	.section	.nv.global.init,"aw",@progbits
.nv.global.init:
	.type		_$_str,@object
	.size		_$_str,(.L_0 - _$_str)
_$_str:
        /*0000*/ 	.byte	0x5f, 0x5f, 0x43, 0x55, 0x44, 0x41, 0x5f, 0x46, 0x54, 0x5a, 0x00
.L_0:


//--------------------- .nv.shared.attn_fwd       --------------------------
	.section	.nv.shared.attn_fwd,"aw",@nobits
	.sectionflags	@""
	.align	16
	.zero		1024


//--------------------- .nv.shared.reserved.0     --------------------------
	.section	.nv.shared.reserved.0,"aw",@nobits
	.weak		__nv_reservedSMEM_offset_0_alias
	.size		__nv_reservedSMEM_offset_0_alias, 0, 64
	.other		__nv_reservedSMEM_offset_0_alias,@"STO_CUDA_RESERVED_SHARED STV_DEFAULT"
__nv_reservedSMEM_offset_0_alias:
	.zero		0
	.zero		64


//--------------------- .nv.constant0.attn_fwd    --------------------------
	.section	.nv.constant0.attn_fwd,"a",@progbits
	.sectionflags	@""
	.align	4
.nv.constant0.attn_fwd:
	.zero		1032


//--------------------- SYMBOLS --------------------------

	.type		.nv.reservedSmem.offset0,@object
	.size		.nv.reservedSmem.offset0,0x4
	.type		.nv.reservedSmem.cap,@object
	.size		.nv.reservedSmem.cap,0x4
